def matmul_kernel(
    a_ptr,
    b_ptr,
    c_ptr,
    M,
    N,
    K,
    stride_am,
    stride_ak,
    stride_bk,
    stride_bn,
    stride_cm,
    stride_cn,
    BLOCK_M: tl.constexpr,
    BLOCK_N: tl.constexpr,
    BLOCK_K: tl.constexpr,
    GROUP_M: tl.constexpr,
):
    pid = tl.program_id(axis=0)
    num_pid_m = tl.cdiv(M, BLOCK_M)
    num_pid_n = tl.cdiv(N, BLOCK_N)
    num_pid_in_group = GROUP_M * num_pid_n
    group_id = pid // num_pid_in_group
    first_pid_m = group_id * GROUP_M
    group_size_m = min(num_pid_m - first_pid_m, GROUP_M)
    pid_m = first_pid_m + ((pid % num_pid_in_group) % group_size_m)
    pid_n = (pid % num_pid_in_group) // group_size_m

    offs_am = (pid_m * BLOCK_M + tl.arange(0, BLOCK_M)) % M
    offs_bn = (pid_n * BLOCK_N + tl.arange(0, BLOCK_N)) % N
    offs_k = tl.arange(0, BLOCK_K)
    a_ptrs = a_ptr + offs_am[:, None] * stride_am + offs_k[None, :] * stride_ak
    b_ptrs = b_ptr + offs_k[:, None] * stride_bk + offs_bn[None, :] * stride_bn

    acc = tl.zeros((BLOCK_M, BLOCK_N), dtype=tl.float32)
    for kk in range(0, tl.cdiv(K, BLOCK_K)):
        a = tl.load(a_ptrs, mask=offs_k[None, :] < K - kk * BLOCK_K, other=0.0)
        b = tl.load(b_ptrs, mask=offs_k[:, None] < K - kk * BLOCK_K, other=0.0)
        acc = tl.dot(a, b, acc)
        a_ptrs += BLOCK_K * stride_ak
        b_ptrs += BLOCK_K * stride_bk

    c = acc.to(c_ptr.dtype.element_ty)
    offs_cm = pid_m * BLOCK_M + tl.arange(0, BLOCK_M)
    offs_cn = pid_n * BLOCK_N + tl.arange(0, BLOCK_N)
    c_ptrs = c_ptr + offs_cm[:, None] * stride_cm + offs_cn[None, :] * stride_cn
    mask = (offs_cm[:, None] < M) & (offs_cn[None, :] < N)
    tl.store(c_ptrs, c, mask=mask)

# config = {"BLOCK_K": 32, "BLOCK_M": 64, "BLOCK_N": 64, "GROUP_M": 8, "arch": "sm_100", "dtype": "fp8e4m3", "num_ctas": 4, "num_stages": 3, "num_warps": 4}
# arch = sm_100


// ===== COMPILED SASS (sm_100a) =====

	.target	sm_100a

	.elftype	@"ET_EXEC"


//--------------------- .note.nv.tkinfo           --------------------------
	.section	.note.nv.tkinfo,"",@"SHT_NOTE"
	.sectionflags	@"SHF_NOTE_NV_TKINFO"
	.tkinfo
        /*0018*/ 	.word	0x00000081
        /*0030*/ 	.string	""
        /*0030*/ 	.string	"ptxas-blackwell"
        /*0030*/ 	.string	"Cuda compilation tools, release 12.9, V12.9.86"
        /*0030*/ 	.string	"Build cuda_12.9.r12.9/compiler.36037853_0"
        /*0030*/ 	.string	"-v  -suppress-debug-info  -lineinfo  -arch sm_100a "



//--------------------- .note.nv.cuver            --------------------------
	.section	.note.nv.cuver,"",@"SHT_NOTE"
	.sectionflags	@"SHF_NOTE_NV_CUVER"
        /*0018*/ 	.short	0x0001
        /*001a*/ 	.short	0x0064
        /*001c*/ 	.short	0x0001
        /*001e*/ 	.short	0x0000
        /*0020*/ 	.short	0x0001
        /*0022*/ 	.short	0x0000


//--------------------- .nv.info                  --------------------------
	.section	.nv.info,"",@"SHT_CUDA_INFO"
	.align	4


	//----- nvinfo : EIATTR_REGCOUNT
	.align		4
        /*0000*/ 	.byte	0x04, 0x2f
        /*0002*/ 	.short	(.L_4 - .L_3)
	.align		4
.L_3:
        /*0004*/ 	.word	index@(matmul_kernel)
        /*0008*/ 	.word	0x00000048


	//----- nvinfo : EIATTR_FRAME_SIZE
	.align		4
.L_4:
        /*000c*/ 	.byte	0x04, 0x11
        /*000e*/ 	.short	(.L_6 - .L_5)
	.align		4
.L_5:
        /*0010*/ 	.word	index@($__internal_2_$__cuda_sm10x_tcgen05_guardrail_trap_unallocated_columns_being_dealloced)
        /*0014*/ 	.word	0x00000000


	//----- nvinfo : EIATTR_FRAME_SIZE
	.align		4
.L_6:
        /*0018*/ 	.byte	0x04, 0x11
        /*001a*/ 	.short	(.L_8 - .L_7)
	.align		4
.L_7:
        /*001c*/ 	.word	index@($__internal_1_$__cuda_sm10x_tcgen05_guardrail_trap_phase_invalid_during_alloc)
        /*0020*/ 	.word	0x00000000


	//----- nvinfo : EIATTR_FRAME_SIZE
	.align		4
.L_8:
        /*0024*/ 	.byte	0x04, 0x11
        /*0026*/ 	.short	(.L_10 - .L_9)
	.align		4
.L_9:
        /*0028*/ 	.word	index@($__internal_0_$__cuda_sm10x_tcgen05_guardrail_trap_col_being_dealloced_not_returned_by_alloc)
        /*002c*/ 	.word	0x00000000


	//----- nvinfo : EIATTR_FRAME_SIZE
	.align		4
.L_10:
        /*0030*/ 	.byte	0x04, 0x11
        /*0032*/ 	.short	(.L_12 - .L_11)
	.align		4
.L_11:
        /*0034*/ 	.word	index@(matmul_kernel)
        /*0038*/ 	.word	0x00000000


	//----- nvinfo : EIATTR_MIN_STACK_SIZE
	.align		4
.L_12:
        /*003c*/ 	.byte	0x04, 0x12
        /*003e*/ 	.short	(.L_14 - .L_13)
	.align		4
.L_13:
        /*0040*/ 	.word	index@(matmul_kernel)
        /*0044*/ 	.word	0x00000000
.L_14:


//--------------------- .nv.info.matmul_kernel    --------------------------
	.section	.nv.info.matmul_kernel,"",@"SHT_CUDA_INFO"
	.sectionflags	@""
	.align	4


	//----- nvinfo : EIATTR_CUDA_API_VERSION
	.align		4
        /*0000*/ 	.byte	0x04, 0x37
        /*0002*/ 	.short	(.L_16 - .L_15)
.L_15:
        /*0004*/ 	.word	0x00000081


	//----- nvinfo : EIATTR_KPARAM_INFO
	.align		4
.L_16:
        /*0008*/ 	.byte	0x04, 0x17
        /*000a*/ 	.short	(.L_18 - .L_17)
.L_17:
        /*000c*/ 	.word	0x00000000
        /*0010*/ 	.short	0x000d
        /*0012*/ 	.short	0x0048
        /*0014*/ 	.byte	0x00, 0xf4, 0x21, 0x00


	//----- nvinfo : EIATTR_KPARAM_INFO
	.align		4
.L_18:
        /*0018*/ 	.byte	0x04, 0x17
        /*001a*/ 	.short	(.L_20 - .L_19)
.L_19:
        /*001c*/ 	.word	0x00000000
        /*0020*/ 	.short	0x000c
        /*0022*/ 	.short	0x0040
        /*0024*/ 	.byte	0x00, 0xf4, 0x21, 0x00


	//----- nvinfo : EIATTR_KPARAM_INFO
	.align		4
.L_20:
        /*0028*/ 	.byte	0x04, 0x17
        /*002a*/ 	.short	(.L_22 - .L_21)
.L_21:
        /*002c*/ 	.word	0x00000000
        /*0030*/ 	.short	0x000b
        /*0032*/ 	.short	0x0038
        /*0034*/ 	.byte	0x00, 0xf0, 0x11, 0x00


	//----- nvinfo : EIATTR_KPARAM_INFO
	.align		4
.L_22:
        /*0038*/ 	.byte	0x04, 0x17
        /*003a*/ 	.short	(.L_24 - .L_23)
.L_23:
        /*003c*/ 	.word	0x00000000
        /*0040*/ 	.short	0x000a
        /*0042*/ 	.short	0x0034
        /*0044*/ 	.byte	0x00, 0xf0, 0x11, 0x00


	//----- nvinfo : EIATTR_KPARAM_INFO
	.align		4
.L_24:
        /*0048*/ 	.byte	0x04, 0x17
        /*004a*/ 	.short	(.L_26 - .L_25)
.L_25:
        /*004c*/ 	.word	0x00000000
        /*0050*/ 	.short	0x0009
        /*0052*/ 	.short	0x0030
        /*0054*/ 	.byte	0x00, 0xf0, 0x11, 0x00


	//----- nvinfo : EIATTR_KPARAM_INFO
	.align		4
.L_26:
        /*0058*/ 	.byte	0x04, 0x17
        /*005a*/ 	.short	(.L_28 - .L_27)
.L_27:
        /*005c*/ 	.word	0x00000000
        /*0060*/ 	.short	0x0008
        /*0062*/ 	.short	0x002c
        /*0064*/ 	.byte	0x00, 0xf0, 0x11, 0x00


	//----- nvinfo : EIATTR_KPARAM_INFO
	.align		4
.L_28:
        /*0068*/ 	.byte	0x04, 0x17
        /*006a*/ 	.short	(.L_30 - .L_29)
.L_29:
        /*006c*/ 	.word	0x00000000
        /*0070*/ 	.short	0x0007
        /*0072*/ 	.short	0x0028
        /*0074*/ 	.byte	0x00, 0xf0, 0x11, 0x00


	//----- nvinfo : EIATTR_KPARAM_INFO
	.align		4
.L_30:
        /*0078*/ 	.byte	0x04, 0x17
        /*007a*/ 	.short	(.L_32 - .L_31)
.L_31:
        /*007c*/ 	.word	0x00000000
        /*0080*/ 	.short	0x0006
        /*0082*/ 	.short	0x0024
        /*0084*/ 	.byte	0x00, 0xf0, 0x11, 0x00


	//----- nvinfo : EIATTR_KPARAM_INFO
	.align		4
.L_32:
        /*0088*/ 	.byte	0x04, 0x17
        /*008a*/ 	.short	(.L_34 - .L_33)
.L_33:
        /*008c*/ 	.word	0x00000000
        /*0090*/ 	.short	0x0005
        /*0092*/ 	.short	0x0020
        /*0094*/ 	.byte	0x00, 0xf0, 0x11, 0x00


	//----- nvinfo : EIATTR_KPARAM_INFO
	.align		4
.L_34:
        /*0098*/ 	.byte	0x04, 0x17
        /*009a*/ 	.short	(.L_36 - .L_35)
.L_35:
        /*009c*/ 	.word	0x00000000
        /*00a0*/ 	.short	0x0004
        /*00a2*/ 	.short	0x001c
        /*00a4*/ 	.byte	0x00, 0xf0, 0x11, 0x00


	//----- nvinfo : EIATTR_KPARAM_INFO
	.align		4
.L_36:
        /*00a8*/ 	.byte	0x04, 0x17
        /*00aa*/ 	.short	(.L_38 - .L_37)
.L_37:
        /*00ac*/ 	.word	0x00000000
        /*00b0*/ 	.short	0x0003
        /*00b2*/ 	.short	0x0018
        /*00b4*/ 	.byte	0x00, 0xf0, 0x11, 0x00


	//----- nvinfo : EIATTR_KPARAM_INFO
	.align		4
.L_38:
        /*00b8*/ 	.byte	0x04, 0x17
        /*00ba*/ 	.short	(.L_40 - .L_39)
.L_39:
        /*00bc*/ 	.word	0x00000000
        /*00c0*/ 	.short	0x0002
        /*00c2*/ 	.short	0x0010
        /*00c4*/ 	.byte	0x00, 0xf4, 0x21, 0x00


	//----- nvinfo : EIATTR_KPARAM_INFO
	.align		4
.L_40:
        /*00c8*/ 	.byte	0x04, 0x17
        /*00ca*/ 	.short	(.L_42 - .L_41)
.L_41:
        /*00cc*/ 	.word	0x00000000
        /*00d0*/ 	.short	0x0001
        /*00d2*/ 	.short	0x0008
        /*00d4*/ 	.byte	0x00, 0xf4, 0x21, 0x00


	//----- nvinfo : EIATTR_KPARAM_INFO
	.align		4
.L_42:
        /*00d8*/ 	.byte	0x04, 0x17
        /*00da*/ 	.short	(.L_44 - .L_43)
.L_43:
        /*00dc*/ 	.word	0x00000000
        /*00e0*/ 	.short	0x0000
        /*00e2*/ 	.short	0x0000
        /*00e4*/ 	.byte	0x00, 0xf4, 0x21, 0x00


	//----- nvinfo : EIATTR_EXPLICIT_CLUSTER
	.align		4
.L_44:
        /*00e8*/ 	.byte	0x01, 0x3e
	.zero		2


	//----- nvinfo : EIATTR_CTA_PER_CLUSTER
	.align		4
        /*00ec*/ 	.byte	0x04, 0x3d
        /*00ee*/ 	.short	(.L_46 - .L_45)
.L_45:
        /*00f0*/ 	.word	0x00000004
        /*00f4*/ 	.word	0x00000001
        /*00f8*/ 	.word	0x00000001


	//----- nvinfo : EIATTR_AT_ENTRY_FRAGMENTS
	.align		4
.L_46:
        /*00fc*/ 	.byte	0x04, 0x4f
        /*00fe*/ 	.short	(.L_48 - .L_47)


	//   ....[0]....
.L_47:
        /*0100*/ 	.word	0x00000004


	//----- nvinfo : EIATTR_RESERVED_SMEM_USED
	.align		4
.L_48:
        /*0104*/ 	.byte	0x01, 0x41
	.zero		2


	//----- nvinfo : EIATTR_SPARSE_MMA_MASK
	.align		4
        /*0108*/ 	.byte	0x03, 0x50
        /*010a*/ 	.short	0x0000


	//----- nvinfo : EIATTR_TCGEN05_1CTA_USED
	.align		4
        /*010c*/ 	.byte	0x01, 0x51
	.zero		2


	//----- nvinfo : EIATTR_MAXREG_COUNT
	.align		4
        /*0110*/ 	.byte	0x03, 0x1b
        /*0112*/ 	.short	0x00ff


	//----- nvinfo : EIATTR_NUM_BARRIERS
	.align		4
        /*0114*/ 	.byte	0x02, 0x4c
        /*0116*/ 	.byte	0x01
	.zero		1


	//----- nvinfo : EIATTR_INT_WARP_WIDE_INSTR_OFFSETS
	.align		4
        /*0118*/ 	.byte	0x04, 0x31
        /*011a*/ 	.short	(.L_50 - .L_49)


	//   ....[0]....
.L_49:
        /*011c*/ 	.word	0x00000f30


	//   ....[1]....
        /*0120*/ 	.word	0x00000f70


	//   ....[2]....
        /*0124*/ 	.word	0x00001cf0


	//   ....[3]....
        /*0128*/ 	.word	0x000037a0


	//   ....[4]....
        /*012c*/ 	.word	0x000037f0


	//----- nvinfo : EIATTR_COOP_GROUP_MASK_REGIDS
	.align		4
.L_50:
        /*0130*/ 	.byte	0x04, 0x29
        /*0132*/ 	.short	(.L_52 - .L_51)


	//   ....[0]....
.L_51:
        /*0134*/ 	.word	0xffffffff


	//   ....[1]....
        /*0138*/ 	.word	0xffffffff


	//   ....[2]....
        /*013c*/ 	.word	0xffffffff


	//   ....[3]....
        /*0140*/ 	.word	0xffffffff


	//----- nvinfo : EIATTR_COOP_GROUP_INSTR_OFFSETS
	.align		4
.L_52:
        /*0144*/ 	.byte	0x04, 0x28
        /*0146*/ 	.short	(.L_54 - .L_53)


	//   ....[0]....
.L_53:
        /*0148*/ 	.word	0x00000070


	//   ....[1]....
        /*014c*/ 	.word	0x00000320


	//   ....[2]....
        /*0150*/ 	.word	0x00003640


	//   ....[3]....
        /*0154*/ 	.word	0x000038a0


	//----- nvinfo : EIATTR_VRC_CTA_INIT_COUNT
	.align		4
.L_54:
        /*0158*/ 	.byte	0x02, 0x4a
        /*015a*/ 	.byte	0x80
	.zero		1


	//----- nvinfo : EIATTR_MBARRIER_INSTR_OFFSETS
	.align		4
        /*015c*/ 	.byte	0x04, 0x39
        /*015e*/ 	.short	(.L_56 - .L_55)


	//   ....[0]....
.L_55:
        /*0160*/ 	.word	0x000010e0
        /*0164*/ 	.word	0x000000ff
        /*0168*/ 	.word	0x00000000
        /*016c*/ 	.short	0x0100
        /*016e*/ 	.byte	0x0f
	.zero		1


	//   ....[1]....
        /*0170*/ 	.word	0x00001d10
        /*0174*/ 	.word	0x000000ff
        /*0178*/ 	.word	0x00001408
        /*017c*/ 	.short	0x0100
        /*017e*/ 	.byte	0x09
	.zero		1


	//   ....[2]....
        /*0180*/ 	.word	0x00002170
        /*0184*/ 	.word	0x000000ff
        /*0188*/ 	.word	0x00000000
        /*018c*/ 	.short	0x010a
        /*018e*/ 	.byte	0x0f
	.zero		1


	//   ....[3]....
        /*0190*/ 	.word	0x00002e80
        /*0194*/ 	.word	0x000000ff
        /*0198*/ 	.word	0x00000000
        /*019c*/ 	.short	0x010a
        /*019e*/ 	.byte	0x0f
	.zero		1


	//   ....[4]....
        /*01a0*/ 	.word	0x00002f30
        /*01a4*/ 	.word	0x000000ff
        /*01a8*/ 	.word	0x00001400
        /*01ac*/ 	.short	0x0108
        /*01ae*/ 	.byte	0x09
	.zero		1


	//   ....[5]....
        /*01b0*/ 	.word	0x00002fe0
        /*01b4*/ 	.word	0x000000ff
        /*01b8*/ 	.word	0x00001408
        /*01bc*/ 	.short	0x0108
        /*01be*/ 	.byte	0x09
	.zero		1


	//   ....[6]....
        /*01c0*/ 	.word	0x000038c0
        /*01c4*/ 	.word	0x000000ff
        /*01c8*/ 	.word	0x00000000
        /*01cc*/ 	.short	0x010a
        /*01ce*/ 	.byte	0x0f
	.zero		1


	//   ....[7]....
        /*01d0*/ 	.word	0x000038f0
        /*01d4*/ 	.word	0x000000ff
        /*01d8*/ 	.word	0x00000000
        /*01dc*/ 	.short	0x010a
        /*01de*/ 	.byte	0x0f
	.zero		1


	//----- nvinfo : EIATTR_NUM_MBARRIERS
	.align		4
.L_56:
        /*01e0*/ 	.byte	0x03, 0x38
        /*01e2*/ 	.short	0x0002


	//----- nvinfo : EIATTR_EXIT_INSTR_OFFSETS
	.align		4
        /*01e4*/ 	.byte	0x04, 0x1c
        /*01e6*/ 	.short	(.L_58 - .L_57)


	//   ....[0]....
.L_57:
        /*01e8*/ 	.word	0x000038b0


	//----- nvinfo : EIATTR_REQNTID
	.align		4
.L_58:
        /*01ec*/ 	.byte	0x04, 0x10
        /*01ee*/ 	.short	(.L_60 - .L_59)
.L_59:
        /*01f0*/ 	.word	0x00000080
        /*01f4*/ 	.word	0x00000001
        /*01f8*/ 	.word	0x00000001


	//----- nvinfo : EIATTR_CRS_STACK_SIZE
	.align		4
.L_60:
        /*01fc*/ 	.byte	0x04, 0x1e
        /*01fe*/ 	.short	(.L_62 - .L_61)
.L_61:
        /*0200*/ 	.word	0x00000000


	//----- nvinfo : EIATTR_CBANK_PARAM_SIZE
	.align		4
.L_62:
        /*0204*/ 	.byte	0x03, 0x19
        /*0206*/ 	.short	0x0050


	//----- nvinfo : EIATTR_PARAM_CBANK
	.align		4
        /*0208*/ 	.byte	0x04, 0x0a
        /*020a*/ 	.short	(.L_64 - .L_63)
	.align		4
.L_63:
        /*020c*/ 	.word	index@(.nv.constant0.matmul_kernel)
        /*0210*/ 	.short	0x0380
        /*0212*/ 	.short	0x0050


	//----- nvinfo : EIATTR_SW_WAR
	.align		4
.L_64:
        /*0214*/ 	.byte	0x04, 0x36
        /*0216*/ 	.short	(.L_66 - .L_65)
.L_65:
        /*0218*/ 	.word	0x00000008
.L_66:


//--------------------- .nv.compat                --------------------------
	.section	.nv.compat,"",@"SHT_CUDA_COMPAT_INFO"
	.align	4
        /*0000*/ 	.byte	0x02, 0x02, 0x02, 0x00, 0x02, 0x05, 0x05, 0x00, 0x02, 0x03, 0x00, 0x00, 0x02, 0x06, 0x01, 0x00


//--------------------- .nv.callgraph             --------------------------
	.section	.nv.callgraph,"",@"SHT_CUDA_CALLGRAPH"
	.align	4
	.sectionentsize	8
	.align		4
        /*0000*/ 	.word	0x00000000
	.align		4
        /*0004*/ 	.word	0xffffffff
	.align		4
        /*0008*/ 	.word	0x00000000
	.align		4
        /*000c*/ 	.word	0xfffffffe
	.align		4
        /*0010*/ 	.word	0x00000000
	.align		4
        /*0014*/ 	.word	0xfffffffd
	.align		4
        /*0018*/ 	.word	0x00000000
	.align		4
        /*001c*/ 	.word	0xfffffffc


//--------------------- .text.matmul_kernel       --------------------------
	.section	.text.matmul_kernel,"ax",@progbits
	.align	128
        .global         matmul_kernel
        .type           matmul_kernel,@function
        .size           matmul_kernel,(.L_x_20 - matmul_kernel)
        .other          matmul_kernel,@"STO_CUDA_ENTRY STV_DEFAULT"
matmul_kernel:
.text.matmul_kernel:
[----:B------:R-:W0:Y:S01]  /*0000*/  LDC R1, c[0x0][0x37c] ;  /* 0x0000df00ff017b82 */ /* 0x000e220000000800 */
[----:B------:R-:W1:Y:S01]  /*0010*/  S2R R0, SR_TID.X ;  /* 0x0000000000007919 */ /* 0x000e620000002100 */
[----:B------:R-:W2:Y:S01]  /*0020*/  LDCU.64 UR20, c[0x0][0x358] ;  /* 0x00006b00ff1477ac */ /* 0x000ea20008000a00 */
[----:B-1----:R-:W-:-:S13]  /*0030*/  ISETP.GE.U32.AND P0, PT, R0, 0x20, PT ;  /* 0x000000200000780c */ /* 0x002fda0003f06070 */
[----:B------:R-:W-:Y:S02]  /*0040*/  VOTEU.ANY UP0, P0 ;  /* 0x0000000000ff7886 */ /* 0x000fe40000000100 */
[----:B0-2---:R-:W-:Y:S05]  /*0050*/  BRA.U UP0, `(.L_x_0) ;  /* 0x0000000100b47547 */ /* 0x005fea000b800000 */
[----:B------:R-:W0:Y:S01]  /*0060*/  S2UR UR6, SR_CgaCtaId ;  /* 0x00000000000679c3 */ /* 0x000e220000008800 */
[----:B------:R-:W-:Y:S01]  /*0070*/  NOP ;  /* 0x0000000000007918 */ /* 0x000fe20000000000 */
[----:B------:R-:W-:Y:S02]  /*0080*/  UMOV UR4, 0x40 ;  /* 0x0000004000047882 */ /* 0x000fe40000000000 */
[----:B0-----:R-:W-:-:S09]  /*0090*/  ULEA UR4, UR6, UR4, 0x18 ;  /* 0x0000000406047291 */ /* 0x001fd2000f8ec0ff */
[----:B------:R-:W0:Y:S01]  /*00a0*/  LDS.U8 R0, [UR4] ;  /* 0x00000004ff007984 */ /* 0x000e220008000000 */
[----:B------:R-:W-:Y:S02]  /*00b0*/  UMOV UR4, 0x400 ;  /* 0x0000040000047882 */ /* 0x000fe40000000000 */
[----:B------:R-:W-:Y:S01]  /*00c0*/  ULEA UR4, UR6, UR4, 0x18 ;  /* 0x0000000406047291 */ /* 0x000fe2000f8ec0ff */
[----:B0-----:R-:W-:-:S13]  /*00d0*/  ISETP.NE.AND P0, PT, R0, RZ, PT ;  /* 0x000000ff0000720c */ /* 0x001fda0003f05270 */
[----:B------:R-:W-:Y:S05]  /*00e0*/  @P0 BRA `(.L_x_1) ;  /* 0x0000000000780947 */ /* 0x000fea0003800000 */
[----:B------:R-:W-:-:S13]  /*00f0*/  ELECT P0, URZ, PT ;  /* 0x0000000000ff782f */ /* 0x000fda0003800000 */
[----:B------:R-:W-:Y:S05]  /*0100*/  @!P0 BRA `(.L_x_2) ;  /* 0x0000000000808947 */ /* 0x000fea0003800000 */
[----:B------:R-:W-:Y:S01]  /*0110*/  UMOV UR5, 0x1 ;  /* 0x0000000100057882 */ /* 0x000fe20000000000 */
[----:B------:R-:W-:-:S04]  /*0120*/  IMAD.MOV.U32 R4, RZ, RZ, 0x1 ;  /* 0x00000001ff047424 */ /* 0x000fc800078e00ff */
[----:B------:R-:W-:Y:S04]  /*0130*/  DEPBAR.LE SB0, 0x36 ;  /* 0x00008d800000791a */ /* 0x000fe80000000000 */
[----:B------:R-:W0:Y:S02]  /*0140*/  UTCATOMSWS.FIND_AND_SET.ALIGN UP1, UR5, UR5 ;  /* 0x00000005000575e3 */ /* 0x000e240008020800 */
[----:B0-----:R-:W-:-:S04]  /*0150*/  PLOP3.LUT P0, PT, PT, PT, UP1, 0x80, 0x8 ;  /* 0x000000000008781c */ /* 0x001fc80003f0f018 */
[----:B------:R-:W-:-:S04]  /*0160*/  SEL R0, RZ, 0xffffffff, !P0 ;  /* 0xffffffffff007807 */ /* 0x000fc80004000000 */
[----:B------:R-:W-:Y:S01]  /*0170*/  ISETP.NE.AND P0, PT, R0, RZ, PT ;  /* 0x000000ff0000720c */ /* 0x000fe20003f05270 */
[----:B------:R-:W-:-:S12]  /*0180*/  IMAD.U32 R0, RZ, RZ, UR5 ;  /* 0x00000005ff007e24 */ /* 0x000fd8000f8e00ff */
[----:B------:R-:W-:Y:S05]  /*0190*/  @P0 BRA `(.L_x_3) ;  /* 0x0000000000240947 */ /* 0x000fea0003800000 */
.L_x_4:
[----:B------:R-:W-:Y:S05]  /*01a0*/  NANOSLEEP 0x64 ;  /* 0x000000640000795d */ /* 0x000fea0003800000 */
[----:B------:R-:W-:-:S05]  /*01b0*/  UMOV UR5, 0x1 ;  /* 0x0000000100057882 */ /* 0x000fca0000000000 */
[----:B------:R-:W-:Y:S04]  /*01c0*/  DEPBAR.LE SB0, 0x36 ;  /* 0x00008d800000791a */ /* 0x000fe80000000000 */
[----:B------:R-:W0:Y:S02]  /*01d0*/  UTCATOMSWS.FIND_AND_SET.ALIGN UP1, UR5, UR5 ;  /* 0x00000005000575e3 */ /* 0x000e240008020800 */
[----:B0-----:R-:W-:-:S04]  /*01e0*/  PLOP3.LUT P0, PT, PT, PT, UP1, 0x80, 0x8 ;  /* 0x000000000008781c */ /* 0x001fc80003f0f018 */
[----:B------:R-:W-:-:S04]  /*01f0*/  SEL R0, RZ, 0xffffffff, !P0 ;  /* 0xffffffffff007807 */ /* 0x000fc80004000000 */
[----:B------:R-:W-:Y:S01]  /*0200*/  ISETP.NE.AND P0, PT, R0, RZ, PT ;  /* 0x000000ff0000720c */ /* 0x000fe20003f05270 */
[----:B------:R-:W-:-:S12]  /*0210*/  IMAD.U32 R0, RZ, RZ, UR5 ;  /* 0x00000005ff007e24 */ /* 0x000fd8000f8e00ff */
[----:B------:R-:W-:Y:S05]  /*0220*/  @!P0 BRA `(.L_x_4) ;  /* 0xfffffffc00dc8947 */ /* 0x000fea000383ffff */
.L_x_3:
[----:B------:R-:W-:Y:S01]  /*0230*/  VIADD R3, R0, 0x10 ;  /* 0x0000001000037836 */ /* 0x000fe20000000000 */
[----:B------:R-:W-:Y:S01]  /*0240*/  UMOV UR5, 0x50 ;  /* 0x0000005000057882 */ /* 0x000fe20000000000 */
[----:B------:R-:W-:Y:S01]  /*0250*/  SHF.L.U32 R2, R4, R0, RZ ;  /* 0x0000000004027219 */ /* 0x000fe200000006ff */
[----:B------:R-:W-:Y:S01]  /*0260*/  ULEA UR5, UR6, UR5, 0x18 ;  /* 0x0000000506057291 */ /* 0x000fe2000f8ec0ff */
[----:B------:R-:W-:Y:S01]  /*0270*/  IMAD.SHL.U32 R0, R0, 0x20, RZ ;  /* 0x0000002000007824 */ /* 0x000fe200078e00ff */
[----:B------:R-:W-:-:S04]  /*0280*/  SHF.L.U32 R3, R4, R3, RZ ;  /* 0x0000000304037219 */ /* 0x000fc800000006ff */
[----:B------:R-:W-:-:S05]  /*0290*/  LOP3.LUT R2, R3, R2, RZ, 0xfc, !PT ;  /* 0x0000000203027212 */ /* 0x000fca00078efcff */
[----:B------:R0:W-:Y:S04]  /*02a0*/  ATOMS.OR RZ, [UR5], R2 ;  /* 0x00000002ffff798c */ /* 0x0001e8000b000005 */
[----:B------:R0:W-:Y:S01]  /*02b0*/  STS [UR4], R0 ;  /* 0x00000000ff007988 */ /* 0x0001e20008000804 */
[----:B------:R-:W-:Y:S05]  /*02c0*/  BRA `(.L_x_2) ;  /* 0x0000000000107947 */ /* 0x000fea0003800000 */
.L_x_1:
[----:B------:R-:W-:Y:S01]  /*02d0*/  IMAD.MOV.U32 R0, RZ, RZ, -0x1 ;  /* 0xffffffffff007424 */ /* 0x000fe200078e00ff */
[----:B------:R-:W-:-:S04]  /*02e0*/  MOV R2, 0x310 ;  /* 0x0000031000027802 */ /* 0x000fc80000000f00 */
[----:B------:R0:W-:Y:S03]  /*02f0*/  STS [UR4], R0 ;  /* 0x00000000ff007988 */ /* 0x0001e60008000804 */
[----:B0-----:R-:W-:Y:S05]  /*0300*/  CALL.REL.NOINC `($__internal_1_$__cuda_sm10x_tcgen05_guardrail_trap_phase_invalid_during_alloc) ;  /* 0x0000003400907944 */ /* 0x001fea0003c00000 */
.L_x_2:
[----:B------:R-:W-:Y:S05]  /*0310*/  WARPSYNC.ALL ;  /* 0x0000000000007948 */ /* 0x000fea0003800000 */
[----:B------:R-:W-:Y:S01]  /*0320*/  NOP ;  /* 0x0000000000007918 */ /* 0x000fe20000000000 */
.L_x_0:
[----:B------:R-:W1:Y:S08]  /*0330*/  LDC.64 R32, c[0x0][0x398] ;  /* 0x0000e600ff207b82 */ /* 0x000e700000000a00 */
[----:B------:R-:W2:Y:S02]  /*0340*/  S2UR UR5, SR_CgaSize ;  /* 0x00000000000579c3 */ /* 0x000ea40000008a00 */
[----:B--2---:R-:W-:-:S12]  /*0350*/  UIMAD UR5, UR5, -0xa0, URZ ;  /* 0xffffff60050578a4 */ /* 0x004fd8000f8e02ff */
[----:B------:R-:W2:Y:S01]  /*0360*/  LDCU UR5, c[0x0][UR5+0x2b0] ;  /* 0x00005600050577ac */ /* 0x000ea20008000800 */
[----:B------:R-:W3:Y:S01]  /*0370*/  S2R R48, SR_TID.X ;  /* 0x0000000000307919 */ /* 0x000ee20000002100 */
[----:B------:R-:W4:Y:S01]  /*0380*/  LDCU UR22, c[0x0][0x3a0] ;  /* 0x00007400ff1677ac */ /* 0x000f220008000800 */
[----:B------:R-:W5:Y:S01]  /*0390*/  S2UR UR4, SR_CTAID.X ;  /* 0x00000000000479c3 */ /* 0x000f620000002500 */
[----:B------:R-:W-:Y:S01]  /*03a0*/  UMOV UR9, 0x400 ;  /* 0x0000040000097882 */ /* 0x000fe20000000000 */
[----:B------:R-:W0:Y:S01]  /*03b0*/  LDCU.64 UR16, c[0x0][0x3a8] ;  /* 0x00007500ff1077ac */ /* 0x000e220008000a00 */
[----:B------:R-:W-:Y:S01]  /*03c0*/  UMOV UR6, 0x1 ;  /* 0x0000000100067882 */ /* 0x000fe20000000000 */
[----:B------:R-:W0:Y:S04]  /*03d0*/  LDCU.128 UR24, c[0x0][0x380] ;  /* 0x00007000ff1877ac */ /* 0x000e280008000c00 */
[----:B------:R-:W0:Y:S01]  /*03e0*/  S2UR UR8, SR_CgaCtaId ;  /* 0x00000000000879c3 */ /* 0x000e220000008800 */
[----:B----4-:R-:W-:Y:S01]  /*03f0*/  UIADD3 UR29, UPT, UPT, UR22, 0x1f, URZ ;  /* 0x0000001f161d7890 */ /* 0x010fe2000fffe0ff */
[----:B01----:R-:W-:Y:S01]  /*0400*/  VIADD R0, R33, 0x3f ;  /* 0x0000003f21007836 */ /* 0x003fe20000000000 */
[----:B------:R-:W-:-:S02]  /*0410*/  IABS R36, R33 ;  /* 0x0000002100247213 */ /* 0x000fc40000000000 */
[----:B------:R-:W-:Y:S02]  /*0420*/  UISETP.GT.AND UP1, UPT, UR29, 0x1f, UPT ;  /* 0x0000001f1d00788c */ /* 0x000fe4000bf24270 */
[----:B------:R-:W-:Y:S02]  /*0430*/  SHF.R.S32.HI R3, RZ, 0x1f, R0 ;  /* 0x0000001fff037819 */ /* 0x000fe40000011400 */
[----:B-----5:R-:W-:Y:S02]  /*0440*/  I2FP.F32.U32 R5, UR4 ;  /* 0x0000000400057c45 */ /* 0x020fe40008201000 */
[----:B------:R-:W-:Y:S02]  /*0450*/  LEA.HI R3, R3, R0, RZ, 0x6 ;  /* 0x0000000003037211 */ /* 0x000fe400078f30ff */
[----:B---3--:R-:W-:Y:S01]  /*0460*/  SHF.R.U32.HI R37, RZ, 0x5, R48 ;  /* 0x00000005ff257819 */ /* 0x008fe20000011630 */
[----:B--2---:R-:W-:Y:S01]  /*0470*/  FMUL R5, R5, UR5 ;  /* 0x0000000505057c20 */ /* 0x004fe20008400000 */
[----:B------:R-:W-:Y:S01]  /*0480*/  SHF.R.S32.HI R3, RZ, 0x6, R3 ;  /* 0x00000006ff037819 */ /* 0x000fe20000011403 */
[----:B------:R-:W0:Y:S01]  /*0490*/  LDCU UR5, c[0x0][0x3a4] ;  /* 0x00007480ff0577ac */ /* 0x000e220008000800 */
[----:B------:R-:W-:-:S02]  /*04a0*/  SGXT.U32 R37, R37, 0x2 ;  /* 0x000000022525781a */ /* 0x000fc40000000000 */
[----:B------:R-:W-:Y:S01]  /*04b0*/  SHF.R.U32.HI R59, RZ, 0x6, R48 ;  /* 0x00000006ff3b7819 */ /* 0x000fe20000011630 */
[----:B------:R-:W-:Y:S01]  /*04c0*/  IMAD.SHL.U32 R4, R3, 0x8, RZ ;  /* 0x0000000803047824 */ /* 0x000fe200078e00ff */
[----:B------:R-:W-:Y:S01]  /*04d0*/  F2I.U32.TRUNC.NTZ R5, R5 ;  /* 0x0000000500057305 */ /* 0x000fe2000020f000 */
[----:B------:R-:W-:Y:S01]  /*04e0*/  ULEA UR9, UR8, UR9, 0x18 ;  /* 0x0000000908097291 */ /* 0x000fe2000f8ec0ff */
[----:B------:R-:W-:Y:S01]  /*04f0*/  SGXT.U32 R59, R59, 0x1 ;  /* 0x000000013b3b781a */ /* 0x000fe20000000000 */
[----:B------:R-:W-:Y:S01]  /*0500*/  USHF.L.U32 UR4, UR8, 0x4, URZ ;  /* 0x0000000408047899 */ /* 0x000fe200080006ff */
[----:B------:R-:W-:Y:S01]  /*0510*/  IABS R7, R4 ;  /* 0x0000000400077213 */ /* 0x000fe20000000000 */
[----:B------:R-:W-:Y:S01]  /*0520*/  UIADD3 UR12, UPT, UPT, UR9, 0x1400, URZ ;  /* 0x00001400090c7890 */ /* 0x000fe2000fffe0ff */
[C---:B------:R-:W-:Y:S01]  /*0530*/  LEA.HI R43, R48.reuse, 0xe, RZ, 0x1a ;  /* 0x0000000e302b7811 */ /* 0x040fe200078fd0ff */
[----:B------:R-:W-:Y:S01]  /*0540*/  ULOP3.LUT UR4, UR4, 0x30, URZ, 0xc0, !UPT ;  /* 0x0000003004047892 */ /* 0x000fe2000f8ec0ff */
[----:B------:R-:W1:Y:S01]  /*0550*/  I2F.RP R0, R7 ;  /* 0x0000000700007306 */ /* 0x000e620000209400 */
[----:B------:R-:W-:-:S02]  /*0560*/  LEA.HI R64, R48, 0x1e, RZ, 0x1a ;  /* 0x0000001e30407811 */ /* 0x000fc400078fd0ff */
[----:B------:R-:W-:Y:S01]  /*0570*/  LOP3.LUT R61, R48, 0x7f, RZ, 0xc0, !PT ;  /* 0x0000007f303d7812 */ /* 0x000fe200078ec0ff */
[----:B------:R-:W-:Y:S01]  /*0580*/  IMAD R31, R43, UR16, RZ ;  /* 0x000000102b1f7c24 */ /* 0x000fe2000f8e02ff */
[----:B------:R-:W-:Y:S02]  /*0590*/  BAR.SYNC.DEFER_BLOCKING 0x0 ;  /* 0x0000000000007b1d */ /* 0x000fe40000010000 */
[----:B------:R-:W-:-:S04]  /*05a0*/  ISETP.NE.U32.AND P6, PT, R61, RZ, PT ;  /* 0x000000ff3d00720c */ /* 0x000fc80003fc5070 */
[----:B-1----:R-:W1:Y:S02]  /*05b0*/  MUFU.RCP R0, R0 ;  /* 0x0000000000007308 */ /* 0x002e640000001000 */
[----:B-1----:R-:W-:Y:S01]  /*05c0*/  VIADD R2, R0, 0xffffffe ;  /* 0x0ffffffe00027836 */ /* 0x002fe20000000000 */
[----:B------:R-:W-:-:S05]  /*05d0*/  IABS R0, R5 ;  /* 0x0000000500007213 */ /* 0x000fca0000000000 */
[----:B------:R1:W2:Y:S02]  /*05e0*/  F2I.FTZ.U32.TRUNC.NTZ R3, R2 ;  /* 0x0000000200037305 */ /* 0x0002a4000021f000 */
[----:B-1----:R-:W-:Y:S02]  /*05f0*/  IMAD.MOV.U32 R2, RZ, RZ, RZ ;  /* 0x000000ffff027224 */ /* 0x002fe400078e00ff */
[----:B--2---:R-:W-:-:S04]  /*0600*/  IMAD.MOV R6, RZ, RZ, -R3 ;  /* 0x000000ffff067224 */ /* 0x004fc800078e0a03 */
[----:B------:R-:W-:Y:S01]  /*0610*/  IMAD R9, R6, R7, RZ ;  /* 0x0000000706097224 */ /* 0x000fe200078e02ff */
[----:B------:R-:W-:-:S03]  /*0620*/  IABS R6, R4 ;  /* 0x0000000400067213 */ /* 0x000fc60000000000 */
[----:B------:R-:W-:-:S04]  /*0630*/  IMAD.HI.U32 R3, R3, R9, R2 ;  /* 0x0000000903037227 */ /* 0x000fc800078e0002 */
[----:B------:R-:W-:Y:S02]  /*0640*/  IMAD.MOV R2, RZ, RZ, -R6 ;  /* 0x000000ffff027224 */ /* 0x000fe400078e0a06 */
[----:B------:R-:W-:-:S04]  /*0650*/  IMAD.HI.U32 R3, R3, R0, RZ ;  /* 0x0000000003037227 */ /* 0x000fc800078e00ff */
[----:B------:R-:W-:-:S05]  /*0660*/  IMAD R0, R3, R2, R0 ;  /* 0x0000000203007224 */ /* 0x000fca00078e0200 */
[----:B------:R-:W-:-:S13]  /*0670*/  ISETP.GT.U32.AND P1, PT, R7, R0, PT ;  /* 0x000000000700720c */ /* 0x000fda0003f24070 */
[----:B------:R-:W-:Y:S02]  /*0680*/  @!P1 IMAD.IADD R0, R0, 0x1, -R7 ;  /* 0x0000000100009824 */ /* 0x000fe400078e0a07 */
[----:B------:R-:W-:Y:S01]  /*0690*/  @!P1 VIADD R3, R3, 0x1 ;  /* 0x0000000103039836 */ /* 0x000fe20000000000 */
[----:B------:R-:W-:Y:S02]  /*06a0*/  ISETP.NE.AND P1, PT, R4, RZ, PT ;  /* 0x000000ff0400720c */ /* 0x000fe40003f25270 */
[----:B------:R-:W-:Y:S02]  /*06b0*/  ISETP.GE.U32.AND P0, PT, R0, R7, PT ;  /* 0x000000070000720c */ /* 0x000fe40003f06070 */
[----:B------:R-:W-:-:S04]  /*06c0*/  LOP3.LUT R0, R5, R4, RZ, 0x3c, !PT ;  /* 0x0000000405007212 */ /* 0x000fc800078e3cff */
[----:B------:R-:W-:Y:S01]  /*06d0*/  ISETP.GE.AND P2, PT, R0, RZ, PT ;  /* 0x000000ff0000720c */ /* 0x000fe20003f46270 */
[----:B------:R-:W-:-:S06]  /*06e0*/  VIADD R0, R32, 0x3f ;  /* 0x0000003f20007836 */ /* 0x000fcc0000000000 */
[----:B------:R-:W-:-:S04]  /*06f0*/  @P0 VIADD R3, R3, 0x1 ;  /* 0x0000000103030836 */ /* 0x000fc80000000000 */
[----:B------:R-:W-:Y:S01]  /*0700*/  IMAD.MOV.U32 R2, RZ, RZ, R3 ;  /* 0x000000ffff027224 */ /* 0x000fe200078e0003 */
[----:B------:R-:W-:-:S03]  /*0710*/  SHF.R.S32.HI R3, RZ, 0x1f, R0 ;  /* 0x0000001fff037819 */ /* 0x000fc60000011400 */
[----:B------:R-:W-:Y:S01]  /*0720*/  @!P2 IMAD.MOV R2, RZ, RZ, -R2 ;  /* 0x000000ffff02a224 */ /* 0x000fe200078e0a02 */
[----:B------:R-:W-:Y:S02]  /*0730*/  @!P1 LOP3.LUT R2, RZ, R4, RZ, 0x33, !PT ;  /* 0x00000004ff029212 */ /* 0x000fe400078e33ff */
[----:B------:R-:W-:-:S03]  /*0740*/  LEA.HI R3, R3, R0, RZ, 0x6 ;  /* 0x0000000003037211 */ /* 0x000fc600078f30ff */
[----:B------:R-:W-:Y:S02]  /*0750*/  IMAD.SHL.U32 R6, R2, 0x8, RZ ;  /* 0x0000000802067824 */ /* 0x000fe400078e00ff */
[----:B------:R-:W-:-:S03]  /*0760*/  IMAD.MOV R2, RZ, RZ, -R2 ;  /* 0x000000ffff027224 */ /* 0x000fc600078e0a02 */
[----:B------:R-:W-:Y:S01]  /*0770*/  LEA.HI.SX32 R3, R3, -R6, 0x1a ;  /* 0x8000000603037211 */ /* 0x000fe200078fd2ff */
[----:B------:R-:W-:-:S03]  /*0780*/  IMAD R8, R4, R2, R5 ;  /* 0x0000000204087224 */ /* 0x000fc600078e0205 */
[----:B------:R-:W-:-:S04]  /*0790*/  VIMNMX R11, PT, PT, R3, 0x8, PT ;  /* 0x00000008030b7848 */ /* 0x000fc80003fe0100 */
[-C--:B------:R-:W-:Y:S02]  /*07a0*/  IABS R7, R11.reuse ;  /* 0x0000000b00077213 */ /* 0x080fe40000000000 */
[----:B------:R-:W-:Y:S02]  /*07b0*/  IABS R4, R11 ;  /* 0x0000000b00047213 */ /* 0x000fe40000000000 */
[----:B------:R-:W1:Y:S08]  /*07c0*/  I2F.RP R0, R7 ;  /* 0x0000000700007306 */ /* 0x000e700000209400 */
[----:B-1----:R-:W1:Y:S02]  /*07d0*/  MUFU.RCP R0, R0 ;  /* 0x0000000000007308 */ /* 0x002e640000001000 */
[----:B-1----:R-:W-:-:S02]  /*07e0*/  VIADD R3, R0, 0xffffffe ;  /* 0x0ffffffe00037836 */ /* 0x002fc40000000000 */
[----:B------:R-:W-:-:S04]  /*07f0*/  IMAD.MOV R0, RZ, RZ, -R4 ;  /* 0x000000ffff007224 */ /* 0x000fc800078e0a04 */
[----:B------:R-:W1:Y:S02]  /*0800*/  F2I.FTZ.U32.TRUNC.NTZ R3, R3 ;  /* 0x0000000300037305 */ /* 0x000e64000021f000 */
[----:B-1----:R-:W-:-:S04]  /*0810*/  IMAD.MOV R9, RZ, RZ, -R3 ;  /* 0x000000ffff097224 */ /* 0x002fc800078e0a03 */
[----:B------:R-:W-:Y:S01]  /*0820*/  IMAD.MOV.U32 R2, RZ, RZ, R9 ;  /* 0x000000ffff027224 */ /* 0x000fe200078e0009 */
[----:B------:R-:W-:-:S03]  /*0830*/  IABS R9, R8 ;  /* 0x0000000800097213 */ /* 0x000fc60000000000 */
[----:B------:R-:W-:Y:S02]  /*0840*/  IMAD R5, R2, R7, RZ ;  /* 0x0000000702057224 */ /* 0x000fe400078e02ff */
[----:B------:R-:W-:-:S04]  /*0850*/  IMAD.MOV.U32 R2, RZ, RZ, RZ ;  /* 0x000000ffff027224 */ /* 0x000fc800078e00ff */
[----:B------:R-:W-:Y:S01]  /*0860*/  IMAD.HI.U32 R2, R3, R5, R2 ;  /* 0x0000000503027227 */ /* 0x000fe200078e0002 */
[----:B------:R-:W-:Y:S02]  /*0870*/  IABS R3, R32 ;  /* 0x0000002000037213 */ /* 0x000fe40000000000 */
[----:B------:R-:W-:-:S03]  /*0880*/  LOP3.LUT R5, R48, 0x3f, RZ, 0xc0, !PT ;  /* 0x0000003f30057812 */ /* 0x000fc600078ec0ff */
[----:B------:R-:W-:-:S04]  /*0890*/  IMAD.HI.U32 R2, R2, R9, RZ ;  /* 0x0000000902027227 */ /* 0x000fc800078e00ff */
[----:B------:R-:W-:Y:S02]  /*08a0*/  IMAD R0, R2, R0, R9 ;  /* 0x0000000002007224 */ /* 0x000fe400078e0209 */
[----:B------:R-:W-:-:S03]  /*08b0*/  IMAD.MOV.U32 R9, RZ, RZ, R3 ;  /* 0x000000ffff097224 */ /* 0x000fc600078e0003 */
[----:B------:R-:W-:Y:S01]  /*08c0*/  ISETP.GT.U32.AND P1, PT, R7, R0, PT ;  /* 0x000000000700720c */ /* 0x000fe20003f24070 */
[----:B------:R-:W1:-:S12]  /*08d0*/  I2F.RP R4, R9 ;  /* 0x0000000900047306 */ /* 0x000e580000209400 */
[----:B------:R-:W-:Y:S02]  /*08e0*/  @!P1 IMAD.IADD R0, R0, 0x1, -R7 ;  /* 0x0000000100009824 */ /* 0x000fe400078e0a07 */
[----:B------:R-:W-:Y:S01]  /*08f0*/  @!P1 VIADD R2, R2, 0x1 ;  /* 0x0000000102029836 */ /* 0x000fe20000000000 */
[----:B-1----:R-:W1:Y:S01]  /*0900*/  MUFU.RCP R4, R4 ;  /* 0x0000000400047308 */ /* 0x002e620000001000 */
[----:B------:R-:W-:Y:S02]  /*0910*/  ISETP.NE.AND P1, PT, R11, RZ, PT ;  /* 0x000000ff0b00720c */ /* 0x000fe40003f25270 */
[----:B------:R-:W-:Y:S01]  /*0920*/  ISETP.GE.U32.AND P0, PT, R0, R7, PT ;  /* 0x000000070000720c */ /* 0x000fe20003f06070 */
[----:B------:R-:W-:Y:S01]  /*0930*/  IMAD.U32 R7, RZ, RZ, UR16 ;  /* 0x00000010ff077e24 */ /* 0x000fe2000f8e00ff */
[----:B------:R-:W-:-:S04]  /*0940*/  LOP3.LUT R0, R8, R11, RZ, 0x3c, !PT ;  /* 0x0000000b08007212 */ /* 0x000fc800078e3cff */
[----:B------:R-:W-:-:S07]  /*0950*/  ISETP.GE.AND P2, PT, R0, RZ, PT ;  /* 0x000000ff0000720c */ /* 0x000fce0003f46270 */
[----:B------:R-:W-:Y:S01]  /*0960*/  @P0 VIADD R2, R2, 0x1 ;  /* 0x0000000102020836 */ /* 0x000fe20000000000 */
[----:B------:R-:W-:Y:S01]  /*0970*/  PLOP3.LUT P0, PT, PT, PT, UP1, 0x80, 0x8 ;  /* 0x000000000008781c */ /* 0x000fe20003f0f018 */
[----:B-1----:R-:W-:Y:S02]  /*0980*/  VIADD R3, R4, 0xffffffe ;  /* 0x0ffffffe04037836 */ /* 0x002fe40000000000 */
[----:B------:R-:W1:Y:S01]  /*0990*/  I2F.RP R4, R36 ;  /* 0x0000002400047306 */ /* 0x000e620000209400 */
[----:B------:R-:W-:-:S04]  /*09a0*/  IMAD.MOV.U32 R68, RZ, RZ, R2 ;  /* 0x000000ffff447224 */ /* 0x000fc800078e0002 */
[----:B------:R-:W-:Y:S01]  /*09b0*/  @!P2 IMAD.MOV R68, RZ, RZ, -R68 ;  /* 0x000000ffff44a224 */ /* 0x000fe200078e0a44 */
[----:B------:R-:W-:Y:S02]  /*09c0*/  @!P1 LOP3.LUT R68, RZ, R11, RZ, 0x33, !PT ;  /* 0x0000000bff449212 */ /* 0x000fe400078e33ff */
[----:B------:R-:W2:Y:S01]  /*09d0*/  F2I.FTZ.U32.TRUNC.NTZ R3, R3 ;  /* 0x0000000300037305 */ /* 0x000ea2000021f000 */
[----:B------:R-:W-:Y:S02]  /*09e0*/  PLOP3.LUT P2, PT, PT, PT, UP1, 0x80, 0x8 ;  /* 0x000000000008781c */ /* 0x000fe40003f4f018 */
[----:B------:R-:W-:Y:S02]  /*09f0*/  IMAD.MOV R0, RZ, RZ, -R68 ;  /* 0x000000ffff007224 */ /* 0x000fe400078e0a44 */
[----:B------:R-:W-:Y:S02]  /*0a00*/  IMAD.SHL.U32 R68, R68, 0x40, RZ ;  /* 0x0000004044447824 */ /* 0x000fe400078e00ff */
[----:B------:R-:W-:Y:S01]  /*0a10*/  IMAD R0, R11, R0, R8 ;  /* 0x000000000b007224 */ /* 0x000fe200078e0208 */
[----:B-1----:R-:W1:Y:S02]  /*0a20*/  MUFU.RCP R4, R4 ;  /* 0x0000000400047308 */ /* 0x002e640000001000 */
[----:B------:R-:W-:Y:S01]  /*0a30*/  LOP3.LUT R37, R68, UR4, R37, 0xfe, !PT ;  /* 0x0000000444257c12 */ /* 0x000fe2000f8efe25 */
[----:B------:R-:W-:-:S02]  /*0a40*/  IMAD.IADD R0, R6, 0x1, R0 ;  /* 0x0000000106007824 */ /* 0x000fc400078e0200 */
[----:B------:R-:W3:Y:S01]  /*0a50*/  LDS R6, [UR9] ;  /* 0x00000009ff067984 */ /* 0x000ee20008000800 */
[C---:B------:R-:W-:Y:S01]  /*0a60*/  LOP3.LUT R38, R37.reuse, 0x4, RZ, 0xfc, !PT ;  /* 0x0000000425267812 */ /* 0x040fe200078efcff */
[----:B--2---:R-:W-:Y:S01]  /*0a70*/  IMAD.MOV R2, RZ, RZ, -R3 ;  /* 0x000000ffff027224 */ /* 0x004fe200078e0a03 */
[----:B------:R-:W-:Y:S01]  /*0a80*/  IABS R39, R37 ;  /* 0x0000002500277213 */ /* 0x000fe20000000000 */
[----:B------:R-:W-:Y:S01]  /*0a90*/  IMAD R66, R0, 0x40, R5 ;  /* 0x0000004000427824 */ /* 0x000fe200078e0205 */
[----:B------:R-:W-:Y:S01]  /*0aa0*/  IABS R41, R38 ;  /* 0x0000002600297213 */ /* 0x000fe20000000000 */
[----:B------:R-:W-:Y:S01]  /*0ab0*/  IMAD R5, R2, R9, RZ ;  /* 0x0000000902057224 */ /* 0x000fe200078e02ff */
[----:B------:R-:W-:Y:S01]  /*0ac0*/  LOP3.LUT R40, R37, 0x8, RZ, 0xfc, !PT ;  /* 0x0000000825287812 */ /* 0x000fe200078efcff */
[----:B------:R-:W-:Y:S01]  /*0ad0*/  IMAD.MOV.U32 R2, RZ, RZ, RZ ;  /* 0x000000ffff027224 */ /* 0x000fe200078e00ff */
[----:B------:R-:W-:Y:S02]  /*0ae0*/  IABS R0, R66 ;  /* 0x0000004200007213 */ /* 0x000fe40000000000 */
[----:B------:R-:W-:Y:S01]  /*0af0*/  IABS R47, R40 ;  /* 0x00000028002f7213 */ /* 0x000fe20000000000 */
[----:B-1----:R-:W-:Y:S01]  /*0b00*/  VIADD R4, R4, 0xffffffe ;  /* 0x0ffffffe04047836 */ /* 0x002fe20000000000 */
[----:B------:R-:W-:Y:S01]  /*0b10*/  BAR.SYNC.DEFER_BLOCKING 0x0 ;  /* 0x0000000000007b1d */ /* 0x000fe20000010000 */
[----:B------:R-:W-:Y:S01]  /*0b20*/  IMAD.HI.U32 R2, R3, R5, R2 ;  /* 0x0000000503027227 */ /* 0x000fe200078e0002 */
[----:B------:R-:W-:-:S02]  /*0b30*/  ISETP.GE.AND P3, PT, R66, RZ, PT ;  /* 0x000000ff4200720c */ /* 0x000fc40003f66270 */
[----:B------:R-:W-:Y:S02]  /*0b40*/  LOP3.LUT R42, R37, 0xc, RZ, 0xfc, !PT ;  /* 0x0000000c252a7812 */ /* 0x000fe400078efcff */
[----:B------:R1:W2:Y:S01]  /*0b50*/  F2I.FTZ.U32.TRUNC.NTZ R3, R4 ;  /* 0x0000000400037305 */ /* 0x0002a2000021f000 */
[----:B------:R-:W-:Y:S01]  /*0b60*/  IMAD.HI.U32 R2, R2, R0, RZ ;  /* 0x0000000002027227 */ /* 0x000fe200078e00ff */
[----:B------:R-:W-:-:S03]  /*0b70*/  IABS R45, R42 ;  /* 0x0000002a002d7213 */ /* 0x000fc60000000000 */
[----:B------:R-:W-:-:S04]  /*0b80*/  IMAD.MOV R2, RZ, RZ, -R2 ;  /* 0x000000ffff027224 */ /* 0x000fc800078e0a02 */
[----:B------:R-:W-:Y:S01]  /*0b90*/  IMAD R0, R9, R2, R0 ;  /* 0x0000000209007224 */ /* 0x000fe200078e0200 */
[----:B------:R-:W-:Y:S02]  /*0ba0*/  SHF.R.U32.HI R2, RZ, 0x5, R48 ;  /* 0x00000005ff027819 */ /* 0x000fe40000011630 */
[----:B-1----:R-:W-:Y:S02]  /*0bb0*/  LOP3.LUT R4, R59, 0x8, RZ, 0xfc, !PT ;  /* 0x000000083b047812 */ /* 0x002fe400078efcff */
[----:B------:R-:W-:Y:S01]  /*0bc0*/  R2UR UR7, R2 ;  /* 0x00000000020772ca */ /* 0x000fe200000e0000 */
[----:B--2---:R-:W-:Y:S01]  /*0bd0*/  IMAD.MOV R5, RZ, RZ, -R3 ;  /* 0x000000ffff057224 */ /* 0x004fe200078e0a03 */
[----:B------:R-:W-:Y:S01]  /*0be0*/  ISETP.GT.U32.AND P1, PT, R9, R0, PT ;  /* 0x000000000900720c */ /* 0x000fe20003f24070 */
[----:B------:R-:W-:Y:S01]  /*0bf0*/  IMAD.MOV.U32 R2, RZ, RZ, RZ ;  /* 0x000000ffff027224 */ /* 0x000fe200078e00ff */
[----:B------:R-:W-:Y:S01]  /*0c00*/  ISETP.LT.AND P0, PT, R4, UR22, P0 ;  /* 0x0000001604007c0c */ /* 0x000fe20008701270 */
[----:B------:R-:W-:Y:S01]  /*0c10*/  IMAD R5, R5, R36, RZ ;  /* 0x0000002405057224 */ /* 0x000fe200078e02ff */
[----:B---3--:R-:W-:-:S03]  /*0c20*/  R2UR UR28, R6 ;  /* 0x00000000061c72ca */ /* 0x008fc600000e0000 */
[----:B------:R-:W-:Y:S01]  /*0c30*/  IMAD.HI.U32 R2, R3, R5, R2 ;  /* 0x0000000503027227 */ /* 0x000fe200078e0002 */
[----:B------:R-:W-:-:S03]  /*0c40*/  LOP3.LUT R5, R59, 0x10, RZ, 0xfc, !PT ;  /* 0x000000103b057812 */ /* 0x000fc600078efcff */
[----:B------:R-:W-:Y:S01]  /*0c50*/  USHF.L.U32 UR4, UR7, 0x15, URZ ;  /* 0x0000001507047899 */ /* 0x000fe200080006ff */
[----:B------:R-:W-:Y:S01]  /*0c60*/  ISETP.LT.AND P2, PT, R5, UR22, P2 ;  /* 0x0000001605007c0c */ /* 0x000fe20009741270 */
[C---:B------:R-:W-:Y:S02]  /*0c70*/  IMAD.HI.U32 R3, R2.reuse, R39, RZ ;  /* 0x0000002702037227 */ /* 0x040fe400078e00ff */
[----:B------:R-:W-:Y:S02]  /*0c80*/  ULOP3.LUT UR4, UR4, 0x600000, URZ, 0xc0, !UPT ;  /* 0x0060000004047892 */ /* 0x000fe4000f8ec0ff */
[----:B------:R-:W-:-:S04]  /*0c90*/  IMAD.HI.U32 R4, R2, R41, RZ ;  /* 0x0000002902047227 */ /* 0x000fc800078e00ff */
[----:B------:R-:W-:Y:S02]  /*0ca0*/  IMAD.MOV R3, RZ, RZ, -R3 ;  /* 0x000000ffff037224 */ /* 0x000fe400078e0a03 */
[----:B------:R-:W-:Y:S02]  /*0cb0*/  IMAD.MOV R4, RZ, RZ, -R4 ;  /* 0x000000ffff047224 */ /* 0x000fe400078e0a04 */
[C---:B------:R-:W-:Y:S02]  /*0cc0*/  IMAD R39, R36.reuse, R3, R39 ;  /* 0x0000000324277224 */ /* 0x040fe400078e0227 */
[----:B------:R-:W-:Y:S02]  /*0cd0*/  IMAD R41, R36, R4, R41 ;  /* 0x0000000424297224 */ /* 0x000fe400078e0229 */
[----:B------:R-:W-:-:S04]  /*0ce0*/  IMAD.HI.U32 R3, R2, R47, RZ ;  /* 0x0000002f02037227 */ /* 0x000fc800078e00ff */
[----:B------:R-:W-:Y:S02]  /*0cf0*/  IMAD.U32 R5, RZ, RZ, UR16 ;  /* 0x00000010ff057e24 */ /* 0x000fe4000f8e00ff */
[----:B------:R-:W-:Y:S02]  /*0d00*/  IMAD R4, R59, UR16, RZ ;  /* 0x000000103b047c24 */ /* 0x000fe4000f8e02ff */
[----:B------:R-:W-:Y:S02]  /*0d10*/  @!P1 IMAD.IADD R0, R0, 0x1, -R9 ;  /* 0x0000000100009824 */ /* 0x000fe400078e0a09 */
[----:B------:R-:W-:Y:S02]  /*0d20*/  IMAD.MOV R3, RZ, RZ, -R3 ;  /* 0x000000ffff037224 */ /* 0x000fe400078e0a03 */
[----:B------:R-:W-:Y:S01]  /*0d30*/  IMAD R12, R5, 0x2, R4 ;  /* 0x00000002050c7824 */ /* 0x000fe200078e0204 */
[----:B------:R-:W-:Y:S01]  /*0d40*/  ISETP.GT.U32.AND P1, PT, R9, R0, PT ;  /* 0x000000000900720c */ /* 0x000fe20003f24070 */
[----:B------:R-:W-:-:S02]  /*0d50*/  IMAD R47, R36, R3, R47 ;  /* 0x00000003242f7224 */ /* 0x000fc400078e022f */
[----:B------:R-:W-:Y:S02]  /*0d60*/  IMAD.U32 R3, RZ, RZ, UR16 ;  /* 0x00000010ff037e24 */ /* 0x000fe4000f8e00ff */
[----:B------:R-:W-:Y:S02]  /*0d70*/  IMAD R20, R7, 0x2, R12 ;  /* 0x0000000207147824 */ /* 0x000fe400078e020c */
[----:B------:R-:W-:-:S04]  /*0d80*/  IMAD.HI.U32 R2, R2, R45, RZ ;  /* 0x0000002d02027227 */ /* 0x000fc800078e00ff */
[----:B------:R-:W-:Y:S02]  /*0d90*/  IMAD R24, R3, 0x2, R20 ;  /* 0x0000000203187824 */ /* 0x000fe400078e0214 */
[----:B------:R-:W-:Y:S01]  /*0da0*/  @!P1 IMAD.IADD R0, R0, 0x1, -R9 ;  /* 0x0000000100009824 */ /* 0x000fe200078e0a09 */
[----:B------:R-:W-:Y:S01]  /*0db0*/  ISETP.NE.AND P1, PT, R32, RZ, PT ;  /* 0x000000ff2000720c */ /* 0x000fe20003f25270 */
[----:B------:R-:W-:Y:S02]  /*0dc0*/  IMAD R6, R5, 0x2, R24 ;  /* 0x0000000205067824 */ /* 0x000fe400078e0218 */
[----:B------:R-:W-:Y:S02]  /*0dd0*/  @!P3 IMAD.MOV R0, RZ, RZ, -R0 ;  /* 0x000000ffff00b224 */ /* 0x000fe400078e0a00 */
[----:B------:R-:W-:Y:S02]  /*0de0*/  IMAD R14, R3, 0x2, R6 ;  /* 0x00000002030e7824 */ /* 0x000fe400078e0206 */
[----:B------:R-:W-:-:S02]  /*0df0*/  IMAD.MOV R2, RZ, RZ, -R2 ;  /* 0x000000ffff027224 */ /* 0x000fc400078e0a02 */
[----:B------:R-:W-:Y:S02]  /*0e00*/  IMAD R22, R5, 0x2, R14 ;  /* 0x0000000205167824 */ /* 0x000fe400078e020e */
[----:B------:R-:W-:Y:S02]  /*0e10*/  IMAD R45, R36, R2, R45 ;  /* 0x00000002242d7224 */ /* 0x000fe400078e022d */
[----:B------:R-:W-:Y:S01]  /*0e20*/  IMAD R8, R3, 0x4, R22 ;  /* 0x0000000403087824 */ /* 0x000fe200078e0216 */
[----:B------:R-:W-:Y:S01]  /*0e30*/  @!P1 LOP3.LUT R0, RZ, R32, RZ, 0x33, !PT ;  /* 0x00000020ff009212 */ /* 0x000fe200078e33ff */
[----:B------:R-:W-:Y:S02]  /*0e40*/  IMAD.U32 R9, RZ, RZ, UR16 ;  /* 0x00000010ff097e24 */ /* 0x000fe4000f8e00ff */
[----:B------:R-:W-:Y:S02]  /*0e50*/  IMAD R16, R5, 0x2, R8 ;  /* 0x0000000205107824 */ /* 0x000fe400078e0208 */
[----:B------:R-:W-:-:S02]  /*0e60*/  IMAD R32, R64, UR16, RZ ;  /* 0x0000001040207c24 */ /* 0x000fc4000f8e02ff */
[----:B------:R-:W-:Y:S02]  /*0e70*/  IMAD R26, R7, 0x2, R16 ;  /* 0x00000002071a7824 */ /* 0x000fe400078e0210 */
[----:B0-----:R-:W-:Y:S02]  /*0e80*/  IMAD R0, R0, UR5, RZ ;  /* 0x0000000500007c24 */ /* 0x001fe4000f8e02ff */
[----:B------:R-:W-:Y:S01]  /*0e90*/  IMAD R28, R3, 0x2, R26 ;  /* 0x00000002031c7824 */ /* 0x000fe200078e021a */
[----:B------:R-:W-:Y:S06]  /*0ea0*/  BRA.U UP0, `(.L_x_5) ;  /* 0x0000000100187547 */ /* 0x000fec000b800000 */
[----:B------:R-:W-:Y:S01]  /*0eb0*/  ELECT P1, URZ, PT ;  /* 0x0000000000ff782f */ /* 0x000fe20003820000 */
[----:B------:R-:W-:Y:S01]  /*0ec0*/  IMAD.MOV.U32 R2, RZ, RZ, 0x1 ;  /* 0x00000001ff027424 */ /* 0x000fe200078e00ff */
[----:B------:R-:W-:Y:S01]  /*0ed0*/  UMOV UR5, 0x40 ;  /* 0x0000004000057882 */ /* 0x000fe20000000000 */
[----:B------:R-:W-:Y:S01]  /*0ee0*/  UVIRTCOUNT.DEALLOC.SMPOOL 0x80 ;  /* 0x000000800000784c */ /* 0x000fe20000000000 */
[----:B------:R-:W-:-:S09]  /*0ef0*/  ULEA UR5, UR8, UR5, 0x18 ;  /* 0x0000000508057291 */ /* 0x000fd2000f8ec0ff */
[----:B------:R0:W-:Y:S03]  /*0f00*/  @P1 STS.U8 [UR5], R2 ;  /* 0x00000002ff001988 */ /* 0x0001e60008000005 */
.L_x_5:
[----:B------:R-:W-:Y:S01]  /*0f10*/  UIADD3 UR14, UPT, UPT, UR28, UR4, URZ ;  /* 0x000000041c0e7290 */ /* 0x000fe2000fffe0ff */
[C---:B------:R-:W-:Y:S01]  /*0f20*/  IADD3 R29, P3, PT, R0.reuse, UR24, RZ ;  /* 0x00000018001d7c10 */ /* 0x040fe2000ff7e0ff */
[----:B------:R-:W-:Y:S01]  /*0f30*/  VOTEU.ALL UP2, P6 ;  /* 0x0000000000ff7886 */ /* 0x000fe20003040000 */
[----:B------:R-:W-:Y:S01]  /*0f40*/  IMAD R10, R9, 0x2, R28 ;  /* 0x00000002090a7824 */ /* 0x000fe200078e021c */
[----:B------:R-:W-:Y:S01]  /*0f50*/  UMOV UR15, UR12 ;  /* 0x0000000c000f7c82 */ /* 0x000fe20008000000 */
[----:B------:R-:W-:Y:S01]  /*0f60*/  LEA.HI.X.SX32 R35, R0, UR25, 0x1, P3 ;  /* 0x0000001900237c11 */ /* 0x000fe200098f0eff */
[----:B------:R-:W-:Y:S01]  /*0f70*/  VOTEU.ALL UP3, P6 ;  /* 0x0000000000ff7886 */ /* 0x000fe20003060000 */
[----:B------:R-:W-:-:S04]  /*0f80*/  @!UP2 UIADD3 UR4, UPT, UPT, -UR6, 0x100000, URZ ;  /* 0x001000000604a890 */ /* 0x000fc8000fffe1ff */
[----:B------:R-:W-:Y:S02]  /*0f90*/  @!UP2 USHF.L.U32 UR5, UR4, 0xb, URZ ;  /* 0x0000000b0405a899 */ /* 0x000fe400080006ff */
[----:B------:R-:W-:Y:S01]  /*0fa0*/  @!UP2 USHF.L.U32 UR4, UR4, 0x1, URZ ;  /* 0x000000010404a899 */ /* 0x000fe200080006ff */
[----:B------:R-:W-:Y:S01]  /*0fb0*/  IMAD R18, R5, 0x2, R10 ;  /* 0x0000000205127824 */ /* 0x000fe200078e020a */
[----:B------:R-:W-:Y:S01]  /*0fc0*/  STTM.16dp32bit_t0_t15.x8 tmem[UR14], RZ ;  /* 0x000000ff000079ed */ /* 0x000fe2000898000e */
[----:B------:R-:W-:Y:S01]  /*0fd0*/  STTM.16dp32bit_t16_t31.x8 tmem[UR14+0x8], RZ ;  /* 0x000008ff000079ed */ /* 0x000fe200089a000e */
[----:B------:R-:W1:Y:S02]  /*0fe0*/  FENCE.VIEW.ASYNC.T ;  /* 0x00000000000073c6 */ /* 0x000e640000000200 */
[----:B-1----:R-:W-:Y:S01]  /*0ff0*/  BAR.SYNC.DEFER_BLOCKING 0x0 ;  /* 0x0000000000007b1d */ /* 0x002fe20000010000 */
[-C--:B------:R-:W-:Y:S01]  /*1000*/  IADD3 R0, P3, PT, R4, R29.reuse, RZ ;  /* 0x0000001d04007210 */ /* 0x080fe20007f7e0ff */
[----:B------:R-:W-:Y:S01]  /*1010*/  IMAD R30, R7, 0x2, R18 ;  /* 0x00000002071e7824 */ /* 0x000fe200078e0212 */
[----:B0-----:R-:W-:-:S02]  /*1020*/  IADD3 R2, P5, PT, R6, R29, RZ ;  /* 0x0000001d06027210 */ /* 0x001fc40007fbe0ff */
[----:B------:R-:W-:Y:S02]  /*1030*/  IADD3 R3, P4, PT, R8, R29, RZ ;  /* 0x0000001d08037210 */ /* 0x000fe40007f9e0ff */
[----:B------:R-:W-:Y:S02]  /*1040*/  LEA.HI.X.SX32 R4, R4, R35, 0x1, P3 ;  /* 0x0000002304047211 */ /* 0x000fe400018f0eff */
[----:B------:R-:W-:Y:S02]  /*1050*/  IADD3 R5, P3, PT, R10, R29, RZ ;  /* 0x0000001d0a057210 */ /* 0x000fe40007f7e0ff */
[-C--:B------:R-:W-:Y:S02]  /*1060*/  LEA.HI.X.SX32 R6, R6, R35.reuse, 0x1, P5 ;  /* 0x0000002306067211 */ /* 0x080fe400028f0eff */
[----:B------:R-:W-:Y:S02]  /*1070*/  LEA.HI.X.SX32 R8, R8, R35, 0x1, P4 ;  /* 0x0000002308087211 */ /* 0x000fe400020f0eff */
[----:B------:R-:W-:-:S02]  /*1080*/  IADD3 R7, P5, PT, R12, R29, RZ ;  /* 0x0000001d0c077210 */ /* 0x000fc40007fbe0ff */
[----:B------:R-:W-:Y:S02]  /*1090*/  IADD3 R9, P4, PT, R14, R29, RZ ;  /* 0x0000001d0e097210 */ /* 0x000fe40007f9e0ff */
[----:B------:R-:W-:Y:S02]  /*10a0*/  LEA.HI.X.SX32 R10, R10, R35, 0x1, P3 ;  /* 0x000000230a0a7211 */ /* 0x000fe400018f0eff */
[----:B------:R-:W-:Y:S02]  /*10b0*/  IADD3 R11, P3, PT, R16, R29, RZ ;  /* 0x0000001d100b7210 */ /* 0x000fe40007f7e0ff */
[----:B------:R-:W-:Y:S01]  /*10c0*/  PLOP3.LUT P1, PT, PT, PT, UP1, 0x80, 0x8 ;  /* 0x000000000008781c */ /* 0x000fe20003f2f018 */
[----:B------:R-:W0:Y:S02]  /*10d0*/  FENCE.VIEW.ASYNC.S ;  /* 0x00000000000073c6 */ /* 0x000e240000000000 */
[----:B0-----:R0:W1:Y:S01]  /*10e0*/  @!UP3 SYNCS.EXCH.64 URZ, [UR15], UR4 ;  /* 0x000000040fffb5b2 */ /* 0x0010620008000100 */
[----:B------:R-:W-:-:S02]  /*10f0*/  LEA.HI.X.SX32 R12, R12, R35, 0x1, P5 ;  /* 0x000000230c0c7211 */ /* 0x000fc400028f0eff */
[----:B------:R-:W-:Y:S02]  /*1100*/  LEA.HI.X.SX32 R14, R14, R35, 0x1, P4 ;  /* 0x000000230e0e7211 */ /* 0x000fe400020f0eff */
[-C--:B------:R-:W-:Y:S02]  /*1110*/  IADD3 R13, P5, PT, R18, R29.reuse, RZ ;  /* 0x0000001d120d7210 */ /* 0x080fe40007fbe0ff */
[----:B------:R-:W-:Y:S02]  /*1120*/  IADD3 R15, P4, PT, R20, R29, RZ ;  /* 0x0000001d140f7210 */ /* 0x000fe40007f9e0ff */
[----:B------:R-:W-:Y:S02]  /*1130*/  LEA.HI.X.SX32 R16, R16, R35, 0x1, P3 ;  /* 0x0000002310107211 */ /* 0x000fe400018f0eff */
[----:B------:R-:W-:Y:S01]  /*1140*/  IADD3 R17, P3, PT, R22, R29, RZ ;  /* 0x0000001d16117210 */ /* 0x000fe20007f7e0ff */
[----:B0-----:R-:W0:Y:S01]  /*1150*/  LDCU UR4, c[0x0][0x3b0] ;  /* 0x00007600ff0477ac */ /* 0x001e220008000800 */
[----:B------:R-:W-:-:S02]  /*1160*/  ISETP.LT.AND P1, PT, R59, UR22, P1 ;  /* 0x000000163b007c0c */ /* 0x000fc40008f21270 */
[-C--:B------:R-:W-:Y:S02]  /*1170*/  LEA.HI.X.SX32 R18, R18, R35.reuse, 0x1, P5 ;  /* 0x0000002312127211 */ /* 0x080fe400028f0eff */
[----:B------:R-:W-:Y:S02]  /*1180*/  LEA.HI.X.SX32 R20, R20, R35, 0x1, P4 ;  /* 0x0000002314147211 */ /* 0x000fe400020f0eff */
[-C--:B------:R-:W-:Y:S02]  /*1190*/  IADD3 R19, P5, PT, R24, R29.reuse, RZ ;  /* 0x0000001d18137210 */ /* 0x080fe40007fbe0ff */
[----:B------:R-:W-:Y:S02]  /*11a0*/  IADD3 R21, P4, PT, R26, R29, RZ ;  /* 0x0000001d1a157210 */ /* 0x000fe40007f9e0ff */
[----:B------:R-:W-:Y:S02]  /*11b0*/  LEA.HI.X.SX32 R22, R22, R35, 0x1, P3 ;  /* 0x0000002316167211 */ /* 0x000fe400018f0eff */
[----:B------:R-:W-:Y:S01]  /*11c0*/  IADD3 R23, P3, PT, R28, R29, RZ ;  /* 0x0000001d1c177210 */ /* 0x000fe20007f7e0ff */
[----:B------:R-:W-:Y:S01]  /*11d0*/  @P1 IMAD.MOV.U32 R34, RZ, RZ, R0 ;  /* 0x000000ffff221224 */ /* 0x000fe200078e0000 */
[----:B------:R-:W-:-:S02]  /*11e0*/  LEA.HI.X.SX32 R24, R24, R35, 0x1, P5 ;  /* 0x0000002318187211 */ /* 0x000fc400028f0eff */
[----:B------:R-:W-:Y:S02]  /*11f0*/  LEA.HI.X.SX32 R26, R26, R35, 0x1, P4 ;  /* 0x000000231a1a7211 */ /* 0x000fe400020f0eff */
[-C--:B------:R-:W-:Y:S02]  /*1200*/  IADD3 R25, P5, PT, R30, R29.reuse, RZ ;  /* 0x0000001d1e197210 */ /* 0x080fe40007fbe0ff */
[----:B------:R-:W-:Y:S02]  /*1210*/  IADD3 R27, P4, PT, R31, R29, RZ ;  /* 0x0000001d1f1b7210 */ /* 0x000fe40007f9e0ff */
[----:B------:R-:W-:Y:S02]  /*1220*/  LEA.HI.X.SX32 R28, R28, R35, 0x1, P3 ;  /* 0x000000231c1c7211 */ /* 0x000fe400018f0eff */
[----:B------:R-:W-:Y:S02]  /*1230*/  IADD3 R29, P3, PT, R32, R29, RZ ;  /* 0x0000001d201d7210 */ /* 0x000fe40007f7e0ff */
[----:B------:R-:W-:-:S02]  /*1240*/  LEA.HI.X.SX32 R30, R30, R35, 0x1, P5 ;  /* 0x000000231e1e7211 */ /* 0x000fc400028f0eff */
[-C--:B------:R-:W-:Y:S02]  /*1250*/  LEA.HI.X.SX32 R31, R31, R35.reuse, 0x1, P4 ;  /* 0x000000231f1f7211 */ /* 0x080fe400020f0eff */
[----:B------:R-:W-:Y:S01]  /*1260*/  LEA.HI.X.SX32 R32, R32, R35, 0x1, P3 ;  /* 0x0000002320207211 */ /* 0x000fe200018f0eff */
[----:B------:R-:W-:Y:S01]  /*1270*/  @P1 IMAD.MOV.U32 R35, RZ, RZ, R4 ;  /* 0x000000ffff231224 */ /* 0x000fe200078e0004 */
[----:B------:R-:W-:Y:S01]  /*1280*/  PRMT R60, RZ, 0x7610, R60 ;  /* 0x00007610ff3c7816 */ /* 0x000fe2000000003c */
[----:B-1----:R-:W-:Y:S01]  /*1290*/  BAR.SYNC.DEFER_BLOCKING 0x0 ;  /* 0x0000000000007b1d */ /* 0x002fe20000010000 */
[----:B------:R-:W-:Y:S02]  /*12a0*/  PRMT R62, RZ, 0x7610, R62 ;  /* 0x00007610ff3e7816 */ /* 0x000fe4000000003e */
[----:B------:R-:W-:Y:S02]  /*12b0*/  PRMT R58, RZ, 0x7610, R58 ;  /* 0x00007610ff3a7816 */ /* 0x000fe4000000003a */
[----:B------:R-:W-:-:S02]  /*12c0*/  ISETP.GT.U32.AND P3, PT, R36, R41, PT ;  /* 0x000000292400720c */ /* 0x000fc40003f64070 */
[----:B------:R-:W-:Y:S02]  /*12d0*/  LOP3.LUT R46, R59, 0x18, RZ, 0xfc, !PT ;  /* 0x000000183b2e7812 */ /* 0x000fe400078efcff */
[C---:B------:R-:W-:Y:S01]  /*12e0*/  ISETP.GT.U32.AND P4, PT, R36.reuse, R47, PT ;  /* 0x0000002f2400720c */ /* 0x040fe20003f84070 */
[----:B------:R1:W2:Y:S01]  /*12f0*/  @P1 LDG.E.U8 R60, desc[UR20][R34.64] ;  /* 0x00000014223c1981 */ /* 0x0002a2000c1e1100 */
[----:B------:R-:W-:Y:S01]  /*1300*/  ISETP.GT.U32.AND P1, PT, R36, R39, PT ;  /* 0x000000272400720c */ /* 0x000fe20003f24070 */
[----:B-1----:R-:W-:Y:S02]  /*1310*/  @P0 IMAD.MOV.U32 R34, RZ, RZ, R2 ;  /* 0x000000ffff220224 */ /* 0x002fe400078e0002 */
[----:B------:R-:W-:-:S05]  /*1320*/  @P0 IMAD.MOV.U32 R35, RZ, RZ, R6 ;  /* 0x000000ffff230224 */ /* 0x000fca00078e0006 */
[----:B------:R1:W3:Y:S02]  /*1330*/  @P0 LDG.E.U8 R62, desc[UR20][R34.64] ;  /* 0x00000014223e0981 */ /* 0x0002e4000c1e1100 */
[----:B-1----:R-:W-:Y:S02]  /*1340*/  @P2 IMAD.MOV.U32 R34, RZ, RZ, R3 ;  /* 0x000000ffff222224 */ /* 0x002fe400078e0003 */
[----:B------:R-:W-:-:S05]  /*1350*/  @P2 IMAD.MOV.U32 R35, RZ, RZ, R8 ;  /* 0x000000ffff232224 */ /* 0x000fca00078e0008 */
[----:B------:R1:W4:Y:S01]  /*1360*/  @P2 LDG.E.U8 R58, desc[UR20][R34.64] ;  /* 0x00000014223a2981 */ /* 0x000322000c1e1100 */
[----:B------:R-:W-:Y:S01]  /*1370*/  PLOP3.LUT P2, PT, PT, PT, UP1, 0x80, 0x8 ;  /* 0x000000000008781c */ /* 0x000fe20003f4f018 */
[--C-:B------:R-:W-:Y:S01]  /*1380*/  @!P1 IMAD.IADD R39, R39, 0x1, -R36.reuse ;  /* 0x0000000127279824 */ /* 0x100fe200078e0a24 */
[----:B------:R-:W-:Y:S01]  /*1390*/  ISETP.GT.U32.AND P5, PT, R36, R45, PT ;  /* 0x0000002d2400720c */ /* 0x000fe20003fa4070 */
[--C-:B------:R-:W-:Y:S01]  /*13a0*/  @!P3 IMAD.IADD R41, R41, 0x1, -R36.reuse ;  /* 0x000000012929b824 */ /* 0x100fe200078e0a24 */
[----:B------:R-:W-:Y:S01]  /*13b0*/  ISETP.LT.AND P2, PT, R46, UR22, P2 ;  /* 0x000000162e007c0c */ /* 0x000fe20009741270 */
[----:B------:R-:W-:Y:S01]  /*13c0*/  @!P4 IMAD.IADD R47, R47, 0x1, -R36 ;  /* 0x000000012f2fc824 */ /* 0x000fe200078e0a24 */
[----:B------:R-:W-:Y:S02]  /*13d0*/  LOP3.LUT R44, R59, 0x2, RZ, 0xfc, !PT ;  /* 0x000000023b2c7812 */ /* 0x000fe400078efcff */
[----:B------:R-:W-:Y:S02]  /*13e0*/  PLOP3.LUT P0, PT, PT, PT, UP1, 0x80, 0x8 ;  /* 0x000000000008781c */ /* 0x000fe40003f0f018 */
[----:B------:R-:W-:-:S02]  /*13f0*/  ISETP.GT.U32.AND P1, PT, R36, R39, PT ;  /* 0x000000272400720c */ /* 0x000fc40003f24070 */
[----:B------:R-:W-:Y:S02]  /*1400*/  ISETP.LT.AND P0, PT, R44, UR22, P0 ;  /* 0x000000162c007c0c */ /* 0x000fe40008701270 */
[C---:B------:R-:W-:Y:S01]  /*1410*/  ISETP.GT.U32.AND P4, PT, R36.reuse, R41, PT ;  /* 0x000000292400720c */ /* 0x040fe20003f84070 */
[----:B------:R-:W-:Y:S01]  /*1420*/  @!P5 IMAD.IADD R45, R45, 0x1, -R36 ;  /* 0x000000012d2dd824 */ /* 0x000fe200078e0a24 */
[----:B------:R-:W-:Y:S01]  /*1430*/  PRMT R54, RZ, 0x7610, R54 ;  /* 0x00007610ff367816 */ /* 0x000fe20000000036 */
[----:B-1----:R-:W-:Y:S01]  /*1440*/  @P2 IMAD.MOV.U32 R34, RZ, RZ, R5 ;  /* 0x000000ffff222224 */ /* 0x002fe200078e0005 */
[----:B------:R-:W-:Y:S01]  /*1450*/  PRMT R57, RZ, 0x7610, R57 ;  /* 0x00007610ff397816 */ /* 0x000fe20000000039 */
[----:B------:R-:W-:Y:S01]  /*1460*/  @P2 IMAD.MOV.U32 R35, RZ, RZ, R10 ;  /* 0x000000ffff232224 */ /* 0x000fe200078e000a */
[----:B------:R-:W-:-:S03]  /*1470*/  ISETP.GT.U32.AND P5, PT, R36, R47, PT ;  /* 0x0000002f2400720c */ /* 0x000fc60003fa4070 */
[--C-:B------:R-:W-:Y:S01]  /*1480*/  @!P1 IMAD.IADD R39, R39, 0x1, -R36.reuse ;  /* 0x0000000127279824 */ /* 0x100fe200078e0a24 */
[----:B------:R1:W5:Y:S01]  /*1490*/  @P2 LDG.E.U8 R54, desc[UR20][R34.64] ;  /* 0x0000001422362981 */ /* 0x000362000c1e1100 */
[----:B------:R-:W-:Y:S02]  /*14a0*/  ISETP.GT.U32.AND P2, PT, R36, R45, PT ;  /* 0x0000002d2400720c */ /* 0x000fe40003f44070 */
[----:B------:R-:W-:Y:S01]  /*14b0*/  ISETP.GE.AND P1, PT, R38, RZ, PT ;  /* 0x000000ff2600720c */ /* 0x000fe20003f26270 */
[----:B------:R-:W-:Y:S01]  /*14c0*/  @!P4 IMAD.IADD R41, R41, 0x1, -R36 ;  /* 0x000000012929c824 */ /* 0x000fe200078e0a24 */
[----:B------:R-:W-:Y:S01]  /*14d0*/  ISETP.GE.AND P3, PT, R37, RZ, PT ;  /* 0x000000ff2500720c */ /* 0x000fe20003f66270 */
[----:B-1----:R-:W-:Y:S02]  /*14e0*/  @P0 IMAD.MOV.U32 R34, RZ, RZ, R7 ;  /* 0x000000ffff220224 */ /* 0x002fe400078e0007 */
[----:B------:R-:W-:Y:S01]  /*14f0*/  @P0 IMAD.MOV.U32 R35, RZ, RZ, R12 ;  /* 0x000000ffff230224 */ /* 0x000fe200078e000c */
[----:B------:R-:W-:-:S02]  /*1500*/  ISETP.GE.AND P4, PT, R40, RZ, PT ;  /* 0x000000ff2800720c */ /* 0x000fc40003f86270 */
[----:B------:R-:W-:Y:S02]  /*1510*/  LOP3.LUT R44, R59, 0xa, RZ, 0xfc, !PT ;  /* 0x0000000a3b2c7812 */ /* 0x000fe400078efcff */
[----:B------:R1:W3:Y:S01]  /*1520*/  @P0 LDG.E.U8 R57, desc[UR20][R34.64] ;  /* 0x0000001422390981 */ /* 0x0002e2000c1e1100 */
[----:B------:R-:W-:Y:S01]  /*1530*/  PLOP3.LUT P0, PT, PT, PT, UP1, 0x80, 0x8 ;  /* 0x000000000008781c */ /* 0x000fe20003f0f018 */
[--C-:B------:R-:W-:Y:S01]  /*1540*/  @!P2 IMAD.IADD R45, R45, 0x1, -R36.reuse ;  /* 0x000000012d2da824 */ /* 0x100fe200078e0a24 */
[----:B------:R-:W-:Y:S01]  /*1550*/  PLOP3.LUT P2, PT, PT, PT, UP1, 0x80, 0x8 ;  /* 0x000000000008781c */ /* 0x000fe20003f4f018 */
[----:B------:R-:W-:Y:S01]  /*1560*/  @!P1 IMAD.MOV R41, RZ, RZ, -R41 ;  /* 0x000000ffff299224 */ /* 0x000fe200078e0a29 */
[----:B------:R-:W-:Y:S01]  /*1570*/  ISETP.LT.AND P0, PT, R44, UR22, P0 ;  /* 0x000000162c007c0c */ /* 0x000fe20008701270 */
[----:B------:R-:W-:Y:S01]  /*1580*/  @!P5 IMAD.IADD R47, R47, 0x1, -R36 ;  /* 0x000000012f2fd824 */ /* 0x000fe200078e0a24 */
[----:B------:R-:W-:Y:S01]  /*1590*/  PLOP3.LUT P1, PT, PT, PT, UP1, 0x80, 0x8 ;  /* 0x000000000008781c */ /* 0x000fe20003f2f018 */
[----:B------:R-:W-:Y:S01]  /*15a0*/  @!P3 IMAD.MOV R39, RZ, RZ, -R39 ;  /* 0x000000ffff27b224 */ /* 0x000fe200078e0a27 */
[C---:B------:R-:W-:Y:S01]  /*15b0*/  LOP3.LUT R36, R59.reuse, 0x1a, RZ, 0xfc, !PT ;  /* 0x0000001a3b247812 */ /* 0x040fe200078efcff */
[----:B------:R-:W-:Y:S01]  /*15c0*/  @!P4 IMAD.MOV R47, RZ, RZ, -R47 ;  /* 0x000000ffff2fc224 */ /* 0x000fe200078e0a2f */
[----:B-1----:R-:W-:-:S02]  /*15d0*/  LOP3.LUT R35, R59, 0x12, RZ, 0xfc, !PT ;  /* 0x000000123b237812 */ /* 0x002fc400078efcff */
[----:B------:R-:W-:Y:S02]  /*15e0*/  LOP3.LUT R34, R59, 0x4, RZ, 0xfc, !PT ;  /* 0x000000043b227812 */ /* 0x000fe400078efcff */
[----:B------:R-:W-:Y:S02]  /*15f0*/  ISETP.LT.AND P2, PT, R35, UR22, P2 ;  /* 0x0000001623007c0c */ /* 0x000fe40009741270 */
[----:B------:R-:W-:Y:S01]  /*1600*/  ISETP.LT.AND P1, PT, R34, UR22, P1 ;  /* 0x0000001622007c0c */ /* 0x000fe20008f21270 */
[----:B------:R-:W-:Y:S01]  /*1610*/  @P0 IMAD.MOV.U32 R35, RZ, RZ, R14 ;  /* 0x000000ffff230224 */ /* 0x000fe200078e000e */
[----:B------:R-:W-:Y:S02]  /*1620*/  PLOP3.LUT P3, PT, PT, PT, UP1, 0x80, 0x8 ;  /* 0x000000000008781c */ /* 0x000fe40003f6f018 */
[----:B------:R-:W-:Y:S02]  /*1630*/  LOP3.LUT R34, R59, 0xc, RZ, 0xfc, !PT ;  /* 0x0000000c3b227812 */ /* 0x000fe400078efcff */
[----:B------:R-:W-:-:S02]  /*1640*/  PLOP3.LUT P4, PT, PT, PT, UP1, 0x80, 0x8 ;  /* 0x000000000008781c */ /* 0x000fc40003f8f018 */
[----:B------:R-:W-:Y:S02]  /*1650*/  ISETP.GE.AND P5, PT, R42, RZ, PT ;  /* 0x000000ff2a00720c */ /* 0x000fe40003fa6270 */
[----:B------:R-:W-:Y:S02]  /*1660*/  ISETP.LT.AND P3, PT, R36, UR22, P3 ;  /* 0x0000001624007c0c */ /* 0x000fe40009f61270 */
[----:B------:R-:W-:Y:S01]  /*1670*/  ISETP.LT.AND P4, PT, R34, UR22, P4 ;  /* 0x0000001622007c0c */ /* 0x000fe2000a781270 */
[----:B------:R-:W-:Y:S01]  /*1680*/  @P0 IMAD.MOV.U32 R34, RZ, RZ, R9 ;  /* 0x000000ffff220224 */ /* 0x000fe200078e0009 */
[----:B------:R-:W-:Y:S02]  /*1690*/  PRMT R53, RZ, 0x7610, R53 ;  /* 0x00007610ff357816 */ /* 0x000fe40000000035 */
[----:B------:R-:W-:Y:S02]  /*16a0*/  PRMT R51, RZ, 0x7610, R51 ;  /* 0x00007610ff337816 */ /* 0x000fe40000000033 */
[----:B------:R-:W-:-:S02]  /*16b0*/  LOP3.LUT R42, RZ, R33, RZ, 0x33, !PT ;  /* 0x00000021ff2a7212 */ /* 0x000fc400078e33ff */
[----:B------:R1:W5:Y:S01]  /*16c0*/  @P0 LDG.E.U8 R53, desc[UR20][R34.64] ;  /* 0x0000001422350981 */ /* 0x000362000c1e1100 */
[----:B------:R-:W-:Y:S01]  /*16d0*/  @!P5 IMAD.MOV R45, RZ, RZ, -R45 ;  /* 0x000000ffff2dd224 */ /* 0x000fe200078e0a2d */
[----:B------:R-:W-:Y:S02]  /*16e0*/  ISETP.NE.AND P5, PT, R33, RZ, PT ;  /* 0x000000ff2100720c */ /* 0x000fe40003fa5270 */
[----:B------:R-:W-:Y:S02]  /*16f0*/  PRMT R40, RZ, 0x7610, R40 ;  /* 0x00007610ff287816 */ /* 0x000fe40000000028 */
[----:B------:R-:W-:Y:S02]  /*1700*/  LOP3.LUT R36, R59, 0x6, RZ, 0xfc, !PT ;  /* 0x000000063b247812 */ /* 0x000fe400078efcff */
[C---:B------:R-:W-:Y:S01]  /*1710*/  SEL R33, R42.reuse, R39, !P5 ;  /* 0x000000272a217207 */ /* 0x040fe20006800000 */
[----:B-1----:R-:W-:Y:S01]  /*1720*/  @P2 IMAD.MOV.U32 R34, RZ, RZ, R11 ;  /* 0x000000ffff222224 */ /* 0x002fe200078e000b */
[----:B------:R-:W-:Y:S01]  /*1730*/  SEL R39, R42, R41, !P5 ;  /* 0x000000292a277207 */ /* 0x000fe20006800000 */
[----:B------:R-:W-:Y:S01]  /*1740*/  @P2 IMAD.MOV.U32 R35, RZ, RZ, R16 ;  /* 0x000000ffff232224 */ /* 0x000fe200078e0010 */
[----:B------:R-:W-:-:S02]  /*1750*/  LOP3.LUT R37, R48, 0x1f, RZ, 0xc0, !PT ;  /* 0x0000001f30257812 */ /* 0x000fc400078ec0ff */
[----:B------:R-:W-:Y:S02]  /*1760*/  PLOP3.LUT P0, PT, PT, PT, UP1, 0x80, 0x8 ;  /* 0x000000000008781c */ /* 0x000fe40003f0f018 */
[----:B------:R1:W5:Y:S01]  /*1770*/  @P2 LDG.E.U8 R51, desc[UR20][R34.64] ;  /* 0x0000001422332981 */ /* 0x000362000c1e1100 */
[----:B------:R-:W-:Y:S02]  /*1780*/  PLOP3.LUT P2, PT, PT, PT, UP1, 0x80, 0x8 ;  /* 0x000000000008781c */ /* 0x000fe40003f4f018 */
[----:B------:R-:W-:Y:S02]  /*1790*/  PRMT R41, RZ, 0x7610, R41 ;  /* 0x00007610ff297816 */ /* 0x000fe40000000029 */
[----:B------:R-:W-:Y:S02]  /*17a0*/  ISETP.LT.AND P2, PT, R36, UR22, P2 ;  /* 0x0000001624007c0c */ /* 0x000fe40009741270 */
[----:B------:R-:W-:Y:S01]  /*17b0*/  SEL R44, R42, R47, !P5 ;  /* 0x0000002f2a2c7207 */ /* 0x000fe20006800000 */
[----:B-1----:R-:W-:-:S02]  /*17c0*/  @P3 IMAD.MOV.U32 R34, RZ, RZ, R13 ;  /* 0x000000ffff223224 */ /* 0x002fc400078e000d */
[----:B------:R-:W-:Y:S01]  /*17d0*/  @P3 IMAD.MOV.U32 R35, RZ, RZ, R18 ;  /* 0x000000ffff233224 */ /* 0x000fe200078e0012 */
[----:B------:R-:W-:Y:S01]  /*17e0*/  PRMT R36, RZ, 0x7610, R36 ;  /* 0x00007610ff247816 */ /* 0x000fe20000000024 */
[C---:B------:R-:W-:Y:S01]  /*17f0*/  IMAD R48, R37.reuse, UR17, RZ ;  /* 0x0000001125307c24 */ /* 0x040fe2000f8e02ff */
[----:B------:R-:W-:Y:S02]  /*1800*/  ISETP.LT.AND P0, PT, R37, UR22, P0 ;  /* 0x0000001625007c0c */ /* 0x000fe40008701270 */
[----:B------:R1:W5:Y:S01]  /*1810*/  @P3 LDG.E.U8 R40, desc[UR20][R34.64] ;  /* 0x0000001422283981 */ /* 0x000362000c1e1100 */
[----:B------:R-:W-:Y:S01]  /*1820*/  SEL R42, R42, R45, !P5 ;  /* 0x0000002d2a2a7207 */ /* 0x000fe20006800000 */
[----:B-1----:R-:W-:Y:S02]  /*1830*/  @P1 IMAD.MOV.U32 R34, RZ, RZ, R15 ;  /* 0x000000ffff221224 */ /* 0x002fe400078e000f */
[----:B------:R-:W-:-:S05]  /*1840*/  @P1 IMAD.MOV.U32 R35, RZ, RZ, R20 ;  /* 0x000000ffff231224 */ /* 0x000fca00078e0014 */
[----:B------:R1:W5:Y:S01]  /*1850*/  @P1 LDG.E.U8 R41, desc[UR20][R34.64] ;  /* 0x0000001422291981 */ /* 0x000362000c1e1100 */
[----:B------:R-:W-:Y:S01]  /*1860*/  PRMT R37, RZ, 0x7610, R37 ;  /* 0x00007610ff257816 */ /* 0x000fe20000000025 */
[----:B0-----:R-:W-:Y:S02]  /*1870*/  IMAD R45, R33, UR4, RZ ;  /* 0x00000004212d7c24 */ /* 0x001fe4000f8e02ff */
[----:B-1----:R-:W-:Y:S02]  /*1880*/  @P4 IMAD.MOV.U32 R34, RZ, RZ, R17 ;  /* 0x000000ffff224224 */ /* 0x002fe400078e0011 */
[----:B------:R-:W-:Y:S01]  /*1890*/  @P4 IMAD.MOV.U32 R35, RZ, RZ, R22 ;  /* 0x000000ffff234224 */ /* 0x000fe200078e0016 */
[----:B------:R-:W-:-:S04]  /*18a0*/  IADD3 R50, P5, PT, R48, UR26, RZ ;  /* 0x0000001a30327c10 */ /* 0x000fc8000ffbe0ff */
[----:B------:R0:W5:Y:S01]  /*18b0*/  @P4 LDG.E.U8 R36, desc[UR20][R34.64] ;  /* 0x0000001422244981 */ /* 0x000162000c1e1100 */
[C---:B------:R-:W-:Y:S02]  /*18c0*/  LOP3.LUT R49, R59.reuse, 0x14, RZ, 0xfc, !PT ;  /* 0x000000143b317812 */ /* 0x040fe400078efcff */
[----:B------:R-:W-:Y:S01]  /*18d0*/  PLOP3.LUT P3, PT, PT, PT, UP1, 0x80, 0x8 ;  /* 0x000000000008781c */ /* 0x000fe20003f6f018 */
[----:B0-----:R-:W-:Y:S02]  /*18e0*/  @P2 IMAD.MOV.U32 R34, RZ, RZ, R19 ;  /* 0x000000ffff222224 */ /* 0x001fe400078e0013 */
[----:B------:R-:W-:Y:S01]  /*18f0*/  @P2 IMAD.MOV.U32 R35, RZ, RZ, R24 ;  /* 0x000000ffff232224 */ /* 0x000fe200078e0018 */
[----:B------:R-:W-:Y:S02]  /*1900*/  LOP3.LUT R33, R59, 0x16, RZ, 0xfc, !PT ;  /* 0x000000163b217812 */ /* 0x000fe400078efcff */
[----:B------:R-:W-:Y:S02]  /*1910*/  LEA.HI.X.SX32 R48, R48, UR27, 0x1, P5 ;  /* 0x0000001b30307c11 */ /* 0x000fe4000a8f0eff */
[----:B------:R0:W5:Y:S01]  /*1920*/  @P2 LDG.E.U8 R37, desc[UR20][R34.64] ;  /* 0x0000001422252981 */ /* 0x000162000c1e1100 */
[----:B------:R-:W-:-:S02]  /*1930*/  PLOP3.LUT P2, PT, PT, PT, UP1, 0x80, 0x8 ;  /* 0x000000000008781c */ /* 0x000fc40003f4f018 */
[----:B------:R-:W-:Y:S02]  /*1940*/  IADD3 R38, P4, PT, R45, R50, RZ ;  /* 0x000000322d267210 */ /* 0x000fe40007f9e0ff */
[----:B------:R-:W-:Y:S02]  /*1950*/  ISETP.LT.AND P3, PT, R49, UR22, P3 ;  /* 0x0000001631007c0c */ /* 0x000fe40009f61270 */
[----:B------:R-:W-:Y:S02]  /*1960*/  PLOP3.LUT P1, PT, PT, PT, UP1, 0x80, 0x8 ;  /* 0x000000000008781c */ /* 0x000fe40003f2f018 */
[----:B------:R-:W-:Y:S02]  /*1970*/  ISETP.LT.AND P2, PT, R33, UR22, P2 ;  /* 0x0000001621007c0c */ /* 0x000fe40009741270 */
[----:B------:R-:W-:Y:S01]  /*1980*/  LEA.HI.X.SX32 R33, R45, R48, 0x1, P4 ;  /* 0x000000302d217211 */ /* 0x000fe200020f0eff */
[----:B------:R-:W-:Y:S01]  /*1990*/  IMAD R49, R44, UR4, RZ ;  /* 0x000000042c317c24 */ /* 0x000fe2000f8e02ff */
[----:B------:R-:W-:Y:S01]  /*19a0*/  ISETP.LT.AND P1, PT, R43, UR22, P1 ;  /* 0x000000162b007c0c */ /* 0x000fe20008f21270 */
[----:B0-----:R-:W-:Y:S01]  /*19b0*/  @P0 IMAD.MOV.U32 R34, RZ, RZ, R38 ;  /* 0x000000ffff220224 */ /* 0x001fe200078e0026 */
[----:B------:R-:W-:Y:S01]  /*19c0*/  PRMT R43, RZ, 0x7610, R43 ;  /* 0x00007610ff2b7816 */ /* 0x000fe2000000002b */
[----:B------:R-:W-:Y:S01]  /*19d0*/  @P0 IMAD.MOV.U32 R35, RZ, RZ, R33 ;  /* 0x000000ffff230224 */ /* 0x000fe200078e0021 */
[----:B------:R-:W-:-:S02]  /*19e0*/  IADD3 R45, P5, PT, R49, R50, RZ ;  /* 0x00000032312d7210 */ /* 0x000fc40007fbe0ff */
[----:B------:R-:W-:Y:S02]  /*19f0*/  PRMT R46, RZ, 0x7610, R46 ;  /* 0x00007610ff2e7816 */ /* 0x000fe4000000002e */
[----:B------:R0:W5:Y:S01]  /*1a00*/  @P0 LDG.E.U8 R43, desc[UR20][R34.64] ;  /* 0x00000014222b0981 */ /* 0x000162000c1e1100 */
[----:B------:R-:W-:Y:S02]  /*1a10*/  LOP3.LUT R67, R59, 0x1c, RZ, 0xfc, !PT ;  /* 0x0000001c3b437812 */ /* 0x000fe400078efcff */
[----:B------:R-:W-:Y:S02]  /*1a20*/  PLOP3.LUT P4, PT, PT, PT, UP1, 0x80, 0x8 ;  /* 0x000000000008781c */ /* 0x000fe40003f8f018 */
[----:B------:R-:W-:Y:S01]  /*1a30*/  LEA.HI.X.SX32 R44, R49, R48, 0x1, P5 ;  /* 0x00000030312c7211 */ /* 0x000fe200028f0eff */
[----:B0-----:R-:W-:Y:S02]  /*1a40*/  @P3 IMAD.MOV.U32 R34, RZ, RZ, R21 ;  /* 0x000000ffff223224 */ /* 0x001fe400078e0015 */
[----:B------:R-:W-:Y:S01]  /*1a50*/  @P3 IMAD.MOV.U32 R35, RZ, RZ, R26 ;  /* 0x000000ffff233224 */ /* 0x000fe200078e001a */
[----:B------:R-:W-:-:S02]  /*1a60*/  ISETP.LT.AND P4, PT, R67, UR22, P4 ;  /* 0x0000001643007c0c */ /* 0x000fc4000a781270 */
[----:B------:R-:W-:Y:S02]  /*1a70*/  PRMT R47, RZ, 0x7610, R47 ;  /* 0x00007610ff2f7816 */ /* 0x000fe4000000002f */
[----:B------:R0:W5:Y:S01]  /*1a80*/  @P3 LDG.E.U8 R46, desc[UR20][R34.64] ;  /* 0x00000014222e3981 */ /* 0x000162000c1e1100 */
[----:B------:R-:W-:Y:S01]  /*1a90*/  PRMT R49, RZ, 0x7610, R49 ;  /* 0x00007610ff317816 */ /* 0x000fe20000000031 */
[----:B0-----:R-:W-:Y:S02]  /*1aa0*/  @P0 IMAD.MOV.U32 R34, RZ, RZ, R45 ;  /* 0x000000ffff220224 */ /* 0x001fe400078e002d */
[----:B------:R-:W-:-:S05]  /*1ab0*/  @P0 IMAD.MOV.U32 R35, RZ, RZ, R44 ;  /* 0x000000ffff230224 */ /* 0x000fca00078e002c */
[----:B------:R0:W5:Y:S01]  /*1ac0*/  @P0 LDG.E.U8 R47, desc[UR20][R34.64] ;  /* 0x00000014222f0981 */ /* 0x000162000c1e1100 */
[----:B------:R-:W-:Y:S02]  /*1ad0*/  PLOP3.LUT P3, PT, PT, PT, UP1, 0x80, 0x8 ;  /* 0x000000000008781c */ /* 0x000fe40003f6f018 */
[----:B------:R-:W-:Y:S01]  /*1ae0*/  PRMT R52, RZ, 0x7610, R52 ;  /* 0x00007610ff347816 */ /* 0x000fe20000000034 */
[----:B0-----:R-:W-:Y:S02]  /*1af0*/  @P2 IMAD.MOV.U32 R34, RZ, RZ, R23 ;  /* 0x000000ffff222224 */ /* 0x001fe400078e0017 */
[----:B------:R-:W-:Y:S01]  /*1b00*/  @P2 IMAD.MOV.U32 R35, RZ, RZ, R28 ;  /* 0x000000ffff232224 */ /* 0x000fe200078e001c */
[----:B------:R-:W-:-:S04]  /*1b10*/  ISETP.LT.AND P3, PT, R64, UR22, P3 ;  /* 0x0000001640007c0c */ /* 0x000fc80009f61270 */
[----:B------:R0:W5:Y:S01]  /*1b20*/  @P2 LDG.E.U8 R49, desc[UR20][R34.64] ;  /* 0x0000001422312981 */ /* 0x000162000c1e1100 */
[----:B------:R-:W-:Y:S01]  /*1b30*/  PRMT R55, RZ, 0x7610, R55 ;  /* 0x00007610ff377816 */ /* 0x000fe20000000037 */
[----:B------:R-:W-:Y:S02]  /*1b40*/  IMAD R39, R39, UR4, RZ ;  /* 0x0000000427277c24 */ /* 0x000fe4000f8e02ff */
[----:B0-----:R-:W-:Y:S02]  /*1b50*/  @P4 IMAD.MOV.U32 R34, RZ, RZ, R25 ;  /* 0x000000ffff224224 */ /* 0x001fe400078e0019 */
[----:B------:R-:W-:-:S05]  /*1b60*/  @P4 IMAD.MOV.U32 R35, RZ, RZ, R30 ;  /* 0x000000ffff234224 */ /* 0x000fca00078e001e */
[----:B------:R0:W5:Y:S01]  /*1b70*/  @P4 LDG.E.U8 R52, desc[UR20][R34.64] ;  /* 0x0000001422344981 */ /* 0x000162000c1e1100 */
[----:B------:R-:W-:Y:S01]  /*1b80*/  IMAD R64, R42, UR4, RZ ;  /* 0x000000042a407c24 */ /* 0x000fe2000f8e02ff */
[----:B------:R-:W-:Y:S01]  /*1b90*/  PRMT R56, RZ, 0x7610, R56 ;  /* 0x00007610ff387816 */ /* 0x000fe20000000038 */
[----:B0-----:R-:W-:Y:S02]  /*1ba0*/  @P1 IMAD.MOV.U32 R34, RZ, RZ, R27 ;  /* 0x000000ffff221224 */ /* 0x001fe400078e001b */
[----:B------:R-:W-:-:S05]  /*1bb0*/  @P1 IMAD.MOV.U32 R35, RZ, RZ, R31 ;  /* 0x000000ffff231224 */ /* 0x000fca00078e001f */
[----:B------:R0:W5:Y:S01]  /*1bc0*/  @P1 LDG.E.U8 R55, desc[UR20][R34.64] ;  /* 0x0000001422371981 */ /* 0x000162000c1e1100 */
[CC--:B------:R-:W-:Y:S02]  /*1bd0*/  IADD3 R42, P1, PT, R39.reuse, R50.reuse, RZ ;  /* 0x00000032272a7210 */ /* 0x0c0fe40007f3e0ff */
[C---:B------:R-:W-:Y:S02]  /*1be0*/  IADD3 R50, P2, PT, R64.reuse, R50, RZ ;  /* 0x0000003240327210 */ /* 0x040fe40007f5e0ff */
[-C--:B------:R-:W-:Y:S01]  /*1bf0*/  LEA.HI.X.SX32 R39, R39, R48.reuse, 0x1, P1 ;  /* 0x0000003027277211 */ /* 0x080fe200008f0eff */
[----:B0-----:R-:W-:Y:S02]  /*1c00*/  @P3 IMAD.MOV.U32 R34, RZ, RZ, R29 ;  /* 0x000000ffff223224 */ /* 0x001fe400078e001d */
[----:B------:R-:W-:Y:S01]  /*1c10*/  @P3 IMAD.MOV.U32 R35, RZ, RZ, R32 ;  /* 0x000000ffff233224 */ /* 0x000fe200078e0020 */
[----:B------:R-:W-:Y:S02]  /*1c20*/  PRMT R63, RZ, 0x7610, R63 ;  /* 0x00007610ff3f7816 */ /* 0x000fe4000000003f */
[----:B------:R-:W-:-:S02]  /*1c30*/  LEA.HI.X.SX32 R48, R64, R48, 0x1, P2 ;  /* 0x0000003040307211 */ /* 0x000fc400010f0eff */
[----:B------:R0:W5:Y:S01]  /*1c40*/  @P3 LDG.E.U8 R56, desc[UR20][R34.64] ;  /* 0x0000001422383981 */ /* 0x000162000c1e1100 */
[----:B------:R-:W-:Y:S01]  /*1c50*/  PRMT R65, RZ, 0x7610, R65 ;  /* 0x00007610ff417816 */ /* 0x000fe20000000041 */
[----:B0-----:R-:W-:Y:S02]  /*1c60*/  @P0 IMAD.MOV.U32 R34, RZ, RZ, R42 ;  /* 0x000000ffff220224 */ /* 0x001fe400078e002a */
[----:B------:R-:W-:-:S05]  /*1c70*/  @P0 IMAD.MOV.U32 R35, RZ, RZ, R39 ;  /* 0x000000ffff230224 */ /* 0x000fca00078e0027 */
[----:B------:R0:W5:Y:S02]  /*1c80*/  @P0 LDG.E.U8 R63, desc[UR20][R34.64] ;  /* 0x00000014223f0981 */ /* 0x000164000c1e1100 */
[----:B0-----:R-:W-:Y:S02]  /*1c90*/  @P0 IMAD.MOV.U32 R34, RZ, RZ, R50 ;  /* 0x000000ffff220224 */ /* 0x001fe400078e0032 */
[----:B------:R-:W-:-:S05]  /*1ca0*/  @P0 IMAD.MOV.U32 R35, RZ, RZ, R48 ;  /* 0x000000ffff230224 */ /* 0x000fca00078e0030 */
[----:B------:R-:W5:Y:S01]  /*1cb0*/  @P0 LDG.E.U8 R65, desc[UR20][R34.64] ;  /* 0x0000001422410981 */ /* 0x000f62000c1e1100 */
[----:B------:R-:W-:-:S04]  /*1cc0*/  @!UP2 UIADD3 UR4, UPT, UPT, -UR6, 0x100000, URZ ;  /* 0x001000000604a890 */ /* 0x000fc8000fffe1ff */
[----:B------:R-:W-:Y:S02]  /*1cd0*/  @!UP2 USHF.L.U32 UR5, UR4, 0xb, URZ ;  /* 0x0000000b0405a899 */ /* 0x000fe400080006ff */
[----:B------:R-:W-:Y:S01]  /*1ce0*/  @!UP2 USHF.L.U32 UR4, UR4, 0x1, URZ ;  /* 0x000000010404a899 */ /* 0x000fe200080006ff */
[----:B------:R-:W-:Y:S01]  /*1cf0*/  VOTEU.ALL UP1, P6 ;  /* 0x0000000000ff7886 */ /* 0x000fe20003020000 */
[----:B------:R-:W-:-:S10]  /*1d00*/  LOP3.LUT R64, R61, 0x20, RZ, 0x3c, !PT ;  /* 0x000000203d407812 */ /* 0x000fd400078e3cff */
[----:B------:R0:W1:Y:S01]  /*1d10*/  @!UP1 SYNCS.EXCH.64 URZ, [UR9+0x1408], UR4 ;  /* 0x0014080409ff95b2 */ /* 0x0000620008000100 */
[----:B--2---:R2:W-:Y:S04]  /*1d20*/  STS.U8 [R61+UR9], R60 ;  /* 0x0000003c3d007988 */ /* 0x0045e80008000009 */
[----:B---3--:R3:W-:Y:S01]  /*1d30*/  STS.U8 [R61+UR9+0x200], R62 ;  /* 0x0002003e3d007988 */ /* 0x0087e20008000009 */
[----:B--2---:R-:W-:-:S03]  /*1d40*/  LOP3.LUT R60, R61, 0x10, RZ, 0x3c, !PT ;  /* 0x000000103d3c7812 */ /* 0x004fc600078e3cff */
[----:B----4-:R0:W-:Y:S01]  /*1d50*/  STS.U8 [R61+UR9+0x400], R58 ;  /* 0x0004003a3d007988 */ /* 0x0101e20008000009 */
[----:B---3--:R-:W-:-:S03]  /*1d60*/  LOP3.LUT R62, R61, 0x30, RZ, 0x3c, !PT ;  /* 0x000000303d3e7812 */ /* 0x008fc600078e3cff */
[----:B-----5:R0:W-:Y:S04]  /*1d70*/  STS.U8 [R61+UR9+0x600], R54 ;  /* 0x000600363d007988 */ /* 0x0201e80008000009 */
[----:B------:R0:W-:Y:S04]  /*1d80*/  STS.U8 [R60+UR9+0x80], R57 ;  /* 0x000080393c007988 */ /* 0x0001e80008000009 */
[----:B------:R0:W-:Y:S04]  /*1d90*/  STS.U8 [R60+UR9+0x280], R53 ;  /* 0x000280353c007988 */ /* 0x0001e80008000009 */
[----:B------:R0:W-:Y:S04]  /*1da0*/  STS.U8 [R60+UR9+0x480], R51 ;  /* 0x000480333c007988 */ /* 0x0001e80008000009 */
[----:B------:R0:W-:Y:S04]  /*1db0*/  STS.U8 [R60+UR9+0x680], R40 ;  /* 0x000680283c007988 */ /* 0x0001e80008000009 */
[----:B------:R0:W-:Y:S04]  /*1dc0*/  STS.U8 [R64+UR9+0x100], R41 ;  /* 0x0001002940007988 */ /* 0x0001e80008000009 */
[----:B------:R0:W-:Y:S01]  /*1dd0*/  STS.U8 [R64+UR9+0x300], R36 ;  /* 0x0003002440007988 */ /* 0x0001e20008000009 */
[----:B------:R-:W-:-:S04]  /*1de0*/  UISETP.NE.U32.AND UP1, UPT, UR7, URZ, UPT ;  /* 0x000000ff0700728c */ /* 0x000fc8000bf25070 */
[----:B------:R-:W-:Y:S01]  /*1df0*/  UISETP.LT.OR UP2, UPT, UR29, 0x20, UP1 ;  /* 0x000000201d00788c */ /* 0x000fe20008f41670 */
[----:B------:R0:W-:Y:S04]  /*1e00*/  STS.U8 [R64+UR9+0x500], R46 ;  /* 0x0005002e40007988 */ /* 0x0001e80008000009 */
        /* <DEDUP_REMOVED lines=8> */
[----:B------:R0:W-:Y:S01]  /*1e90*/  STS.U8 [R60+UR9+0x1180], R65 ;  /* 0x001180413c007988 */ /* 0x0001e20008000009 */
[----:B-1----:R1:W-:Y:S06]  /*1ea0*/  MEMBAR.ALL.CTA ;  /* 0x0000000000007992 */ /* 0x0023ec0000008000 */
[----:B-1----:R-:W1:Y:S01]  /*1eb0*/  FENCE.VIEW.ASYNC.S ;  /* 0x00000000000073c6 */ /* 0x002e620000000000 */
[----:B------:R-:W-:Y:S01]  /*1ec0*/  UISETP.GE.AND UP3, UPT, UR29, 0x40, UPT ;  /* 0x000000401d00788c */ /* 0x000fe2000bf66270 */
[----:B-1----:R-:W-:Y:S06]  /*1ed0*/  BAR.SYNC.DEFER_BLOCKING 0x0 ;  /* 0x0000000000007b1d */ /* 0x002fec0000010000 */
[----:B------:R-:W-:Y:S05]  /*1ee0*/  BRA.U UP2, `(.L_x_6) ;  /* 0x00000001023c7547 */ /* 0x000fea000b800000 */
[----:B0-----:R-:W-:Y:S02]  /*1ef0*/  UIADD3 UR4, UPT, UPT, UR9, 0x1000, URZ ;  /* 0x0000100009047890 */ /* 0x001fe4000fffe0ff */
[----:B------:R-:W-:Y:S02]  /*1f00*/  USHF.R.U32.HI UR6, URZ, 0x4, UR9 ;  /* 0x00000004ff067899 */ /* 0x000fe40008011609 */
[----:B------:R-:W-:Y:S02]  /*1f10*/  USHF.R.U32.HI UR4, URZ, 0x4, UR4 ;  /* 0x00000004ff047899 */ /* 0x000fe40008011604 */
[----:B------:R-:W-:Y:S02]  /*1f20*/  USGXT.U32 UR6, UR6, 0xe ;  /* 0x0000000e0606789a */ /* 0x000fe40008000000 */
[----:B------:R-:W-:Y:S01]  /*1f30*/  USGXT.U32 UR10, UR4, 0xe ;  /* 0x0000000e040a789a */ /* 0x000fe20008000000 */
[----:B------:R-:W-:Y:S02]  /*1f40*/  UMOV UR5, URZ ;  /* 0x000000ff00057c82 */ /* 0x000fe40008000000 */
[----:B------:R-:W-:Y:S01]  /*1f50*/  UMOV UR4, UR12 ;  /* 0x0000000c00047c82 */ /* 0x000fe20008000000 */
[----:B------:R-:W-:Y:S01]  /*1f60*/  UMOV UR18, 0x0 ;  /* 0x0000000000127882 */ /* 0x000fe20000000000 */
[----:B------:R-:W-:Y:S01]  /*1f70*/  UMOV UR19, 0x4048010 ;  /* 0x0404801000137882 */ /* 0x000fe20000000000 */
[----:B------:R-:W-:Y:S01]  /*1f80*/  UMOV UR7, 0x80004020 ;  /* 0x8000402000077882 */ /* 0x000fe20000000000 */
[----:B------:R-:W-:Y:S01]  /*1f90*/  UMOV UR11, 0xc0004010 ;  /* 0xc0004010000b7882 */ /* 0x000fe20000000000 */
[----:B------:R-:W-:Y:S01]  /*1fa0*/  UMOV UR4, UR4 ;  /* 0x0000000400047c82 */ /* 0x000fe20008000000 */
[----:B------:R1:W-:Y:S01]  /*1fb0*/  UTCQMMA gdesc[UR6], gdesc[UR10], tmem[UR28], tmem[UR18], idesc[UR19], !UPT ;  /* 0x00ff120a060075ea */ /* 0x0003e2000f80031c */
[----:B------:R1:W-:Y:S01]  /*1fc0*/  UTCBAR [UR4], URZ ;  /* 0x000000ff040073e9 */ /* 0x0003e200080000ff */
[----:B------:R-:W-:-:S02]  /*1fd0*/  NOP ;  /* 0x0000000000007918 */ /* 0x000fc40000000000 */
.L_x_6:
[----:B01----:R-:W-:Y:S01]  /*1fe0*/  UMOV UR4, URZ ;  /* 0x000000ff00047c82 */ /* 0x003fe20008000000 */
[----:B------:R-:W-:Y:S05]  /*1ff0*/  BRA.U !UP3, `(.L_x_7) ;  /* 0x0000000d0b907547 */ /* 0x000fea000b800000 */
[----:B------:R-:W-:Y:S01]  /*2000*/  USHF.R.S32.HI UR4, URZ, 0x1f, UR29 ;  /* 0x0000001fff047899 */ /* 0x000fe2000801141d */
[----:B------:R-:W-:Y:S01]  /*2010*/  IMAD.MOV.U32 R34, RZ, RZ, RZ ;  /* 0x000000ffff227224 */ /* 0x000fe200078e00ff */
[----:B------:R-:W-:Y:S02]  /*2020*/  UIADD3 UR5, UPT, UPT, UR9, 0x800, URZ ;  /* 0x0000080009057890 */ /* 0x000fe4000fffe0ff */
[----:B------:R-:W-:Y:S02]  /*2030*/  ULEA.HI UR4, UR4, UR29, URZ, 0x5 ;  /* 0x0000001d04047291 */ /* 0x000fe4000f8f28ff */
[----:B------:R-:W-:Y:S02]  /*2040*/  UIADD3 UR6, UPT, UPT, UR9, 0x1200, URZ ;  /* 0x0000120009067890 */ /* 0x000fe4000fffe0ff */
[----:B------:R-:W-:Y:S02]  /*2050*/  USHF.R.S32.HI UR4, URZ, 0x5, UR4 ;  /* 0x00000005ff047899 */ /* 0x000fe40008011404 */
[----:B------:R-:W-:-:S02]  /*2060*/  USHF.R.U32.HI UR5, URZ, 0x4, UR5 ;  /* 0x00000004ff057899 */ /* 0x000fc40008011605 */
[----:B------:R-:W-:Y:S02]  /*2070*/  UISETP.LT.AND UP2, UPT, UR4, 0x2, UPT ;  /* 0x000000020400788c */ /* 0x000fe4000bf41270 */
[----:B------:R-:W-:Y:S02]  /*2080*/  USHF.R.U32.HI UR6, URZ, 0x4, UR6 ;  /* 0x00000004ff067899 */ /* 0x000fe40008011606 */
[----:B------:R-:W-:Y:S02]  /*2090*/  USEL UR4, UR4, 0x2, !UP2 ;  /* 0x0000000204047887 */ /* 0x000fe4000d000000 */
[----:B------:R-:W-:Y:S02]  /*20a0*/  USGXT.U32 UR10, UR5, 0xe ;  /* 0x0000000e050a789a */ /* 0x000fe40008000000 */
[----:B------:R-:W-:Y:S02]  /*20b0*/  USHF.L.U32 UR16, UR16, 0x5, URZ ;  /* 0x0000000510107899 */ /* 0x000fe400080006ff */
[----:B------:R-:W-:-:S02]  /*20c0*/  USHF.L.U32 UR17, UR17, 0x5, URZ ;  /* 0x0000000511117899 */ /* 0x000fc400080006ff */
[----:B------:R-:W-:Y:S02]  /*20d0*/  UIADD3 UR22, UPT, UPT, UR22, -0x20, URZ ;  /* 0xffffffe016167890 */ /* 0x000fe4000fffe0ff */
[----:B------:R-:W-:Y:S02]  /*20e0*/  USGXT.U32 UR18, UR6, 0xe ;  /* 0x0000000e0612789a */ /* 0x000fe40008000000 */
[----:B------:R-:W-:Y:S01]  /*20f0*/  UIADD3 UR19, UPT, UPT, UR4, -0x1, URZ ;  /* 0xffffffff04137890 */ /* 0x000fe2000fffe0ff */
[----:B------:R-:W-:Y:S01]  /*2100*/  UMOV UR15, UR12 ;  /* 0x0000000c000f7c82 */ /* 0x000fe20008000000 */
[----:B------:R-:W-:Y:S01]  /*2110*/  UMOV UR23, 0x1 ;  /* 0x0000000100177882 */ /* 0x000fe20000000000 */
[----:B------:R-:W-:-:S09]  /*2120*/  UMOV UR5, URZ ;  /* 0x000000ff00057c82 */ /* 0x000fd20008000000 */
.L_x_10:
[----:B------:R-:W-:Y:S01]  /*2130*/  IMAD.U32 R34, R34, -0x80000000, RZ ;  /* 0x8000000022227824 */ /* 0x000fe200078e00ff */
[----:B------:R-:W-:Y:S02]  /*2140*/  USHF.R.S32.HI UR6, URZ, 0x1f, UR17 ;  /* 0x0000001fff067899 */ /* 0x000fe40008011411 */
[----:B------:R-:W-:Y:S01]  /*2150*/  IADD3 R45, P4, PT, R45, UR17, RZ ;  /* 0x000000112d2d7c10 */ /* 0x000fe2000ff9e0ff */
[----:B------:R-:W-:Y:S01]  /*2160*/  USHF.R.S32.HI UR4, URZ, 0x1f, UR16 ;  /* 0x0000001fff047899 */ /* 0x000fe20008011410 */
[----:B0-----:R-:W0:Y:S01]  /*2170*/  SYNCS.PHASECHK.TRANS64.TRYWAIT P6, [UR15], R34 ;  /* 0x00000022ff0075a7 */ /* 0x001e2200080c110f */
[----:B------:R-:W-:Y:S02]  /*2180*/  IADD3 R42, P3, PT, R42, UR17, RZ ;  /* 0x000000112a2a7c10 */ /* 0x000fe4000ff7e0ff */
[----:B------:R-:W-:Y:S02]  /*2190*/  IADD3.X R44, PT, PT, R44, UR6, RZ, P4, !PT ;  /* 0x000000062c2c7c10 */ /* 0x000fe4000a7fe4ff */
[----:B------:R-:W-:-:S02]  /*21a0*/  IADD3 R25, P4, PT, R25, UR16, RZ ;  /* 0x0000001019197c10 */ /* 0x000fc4000ff9e0ff */
[----:B------:R-:W-:Y:S02]  /*21b0*/  IADD3.X R39, PT, PT, R39, UR6, RZ, P3, !PT ;  /* 0x0000000627277c10 */ /* 0x000fe40009ffe4ff */
[----:B------:R-:W-:Y:S02]  /*21c0*/  IADD3.X R30, PT, PT, R30, UR4, RZ, P4, !PT ;  /* 0x000000041e1e7c10 */ /* 0x000fe4000a7fe4ff */
[----:B------:R-:W-:Y:S02]  /*21d0*/  IADD3 R38, P2, PT, R38, UR17, RZ ;  /* 0x0000001126267c10 */ /* 0x000fe4000ff5e0ff */
[----:B------:R-:W-:Y:S02]  /*21e0*/  IADD3 R13, P3, PT, R13, UR16, RZ ;  /* 0x000000100d0d7c10 */ /* 0x000fe4000ff7e0ff */
[----:B------:R-:W-:Y:S02]  /*21f0*/  IADD3 R21, P4, PT, R21, UR16, RZ ;  /* 0x0000001015157c10 */ /* 0x000fe4000ff9e0ff */
[----:B------:R-:W-:-:S02]  /*2200*/  IADD3.X R33, PT, PT, R33, UR6, RZ, P2, !PT ;  /* 0x0000000621217c10 */ /* 0x000fc400097fe4ff */
        /* <DEDUP_REMOVED lines=11> */
[----:B------:R-:W-:-:S02]  /*22c0*/  IADD3 R2, P4, PT, R2, UR16, RZ ;  /* 0x0000001002027c10 */ /* 0x000fc4000ff9e0ff */
[----:B------:R-:W-:Y:S02]  /*22d0*/  LOP3.LUT R35, R59, 0x2, RZ, 0xfc, !PT ;  /* 0x000000023b237812 */ /* 0x000fe400078efcff */
[----:B------:R-:W-:Y:S02]  /*22e0*/  IADD3.X R48, PT, PT, R48, UR6, RZ, P5, !PT ;  /* 0x0000000630307c10 */ /* 0x000fe4000affe4ff */
[----:B------:R-:W-:Y:S02]  /*22f0*/  IADD3.X R8, PT, PT, R8, UR4, RZ, P2, !PT ;  /* 0x0000000408087c10 */ /* 0x000fe400097fe4ff */
[----:B------:R-:W-:Y:S02]  /*2300*/  IADD3.X R22, PT, PT, R22, UR4, RZ, P3, !PT ;  /* 0x0000000416167c10 */ /* 0x000fe40009ffe4ff */
[----:B------:R-:W-:Y:S02]  /*2310*/  IADD3.X R6, PT, PT, R6, UR4, RZ, P4, !PT ;  /* 0x0000000406067c10 */ /* 0x000fe4000a7fe4ff */
[----:B------:R-:W-:-:S02]  /*2320*/  ISETP.GE.AND P0, PT, R35, UR22, PT ;  /* 0x0000001623007c0c */ /* 0x000fc4000bf06270 */
[----:B------:R-:W-:Y:S02]  /*2330*/  IADD3 R29, P5, PT, R29, UR16, RZ ;  /* 0x000000101d1d7c10 */ /* 0x000fe4000ffbe0ff */
[----:B------:R-:W-:Y:S02]  /*2340*/  IADD3 R9, P2, PT, R9, UR16, RZ ;  /* 0x0000001009097c10 */ /* 0x000fe4000ff5e0ff */
[----:B------:R-:W-:Y:S02]  /*2350*/  IADD3 R19, P3, PT, R19, UR16, RZ ;  /* 0x0000001013137c10 */ /* 0x000fe4000ff7e0ff */
[----:B------:R-:W-:Y:S02]  /*2360*/  IADD3 R15, P4, PT, R15, UR16, RZ ;  /* 0x000000100f0f7c10 */ /* 0x000fe4000ff9e0ff */
[C---:B------:R-:W-:Y:S02]  /*2370*/  LOP3.LUT R36, R59.reuse, 0x4, RZ, 0xfc, !PT ;  /* 0x000000043b247812 */ /* 0x040fe400078efcff */
[----:B------:R-:W-:-:S02]  /*2380*/  LOP3.LUT R35, R59, 0x6, RZ, 0xfc, !PT ;  /* 0x000000063b237812 */ /* 0x000fc400078efcff */
[----:B------:R-:W-:Y:S02]  /*2390*/  IADD3.X R32, PT, PT, R32, UR4, RZ, P5, !PT ;  /* 0x0000000420207c10 */ /* 0x000fe4000affe4ff */
[----:B------:R-:W-:Y:S02]  /*23a0*/  IADD3.X R14, PT, PT, R14, UR4, RZ, P2, !PT ;  /* 0x000000040e0e7c10 */ /* 0x000fe400097fe4ff */
[----:B------:R-:W-:Y:S02]  /*23b0*/  IADD3.X R24, PT, PT, R24, UR4, RZ, P3, !PT ;  /* 0x0000000418187c10 */ /* 0x000fe40009ffe4ff */
[----:B------:R-:W-:Y:S02]  /*23c0*/  IADD3.X R20, PT, PT, R20, UR4, RZ, P4, !PT ;  /* 0x0000000414147c10 */ /* 0x000fe4000a7fe4ff */
[----:B------:R-:W-:Y:S02]  /*23d0*/  ISETP.GE.AND P1, PT, R36, UR22, PT ;  /* 0x0000001624007c0c */ /* 0x000fe4000bf26270 */
[----:B------:R-:W-:-:S02]  /*23e0*/  IADD3 R23, P5, PT, R23, UR16, RZ ;  /* 0x0000001017177c10 */ /* 0x000fc4000ffbe0ff */
[----:B------:R-:W-:Y:S02]  /*23f0*/  ISETP.GE.AND P2, PT, R35, UR22, PT ;  /* 0x0000001623007c0c */ /* 0x000fe4000bf46270 */
[----:B------:R-:W-:Y:S02]  /*2400*/  IADD3 R7, P3, PT, R7, UR16, RZ ;  /* 0x0000001007077c10 */ /* 0x000fe4000ff7e0ff */
[----:B------:R-:W-:Y:S02]  /*2410*/  IADD3 R0, P4, PT, R0, UR16, RZ ;  /* 0x0000001000007c10 */ /* 0x000fe4000ff9e0ff */
[C---:B------:R-:W-:Y:S02]  /*2420*/  LOP3.LUT R35, R59.reuse, 0x8, RZ, 0xfc, !PT ;  /* 0x000000083b237812 */ /* 0x040fe400078efcff */
[----:B------:R-:W-:Y:S02]  /*2430*/  LOP3.LUT R36, R59, 0xa, RZ, 0xfc, !PT ;  /* 0x0000000a3b247812 */ /* 0x000fe400078efcff */
[----:B------:R-:W-:-:S02]  /*2440*/  IADD3.X R28, PT, PT, R28, UR4, RZ, P5, !PT ;  /* 0x000000041c1c7c10 */ /* 0x000fc4000affe4ff */
[----:B------:R-:W-:Y:S02]  /*2450*/  IADD3.X R12, PT, PT, R12, UR4, RZ, P3, !PT ;  /* 0x000000040c0c7c10 */ /* 0x000fe40009ffe4ff */
[----:B------:R-:W-:Y:S02]  /*2460*/  IADD3.X R4, PT, PT, R4, UR4, RZ, P4, !PT ;  /* 0x0000000404047c10 */ /* 0x000fe4000a7fe4ff */
[----:B------:R-:W-:Y:S02]  /*2470*/  ISETP.GE.AND P3, PT, R35, UR22, PT ;  /* 0x0000001623007c0c */ /* 0x000fe4000bf66270 */
[----:B------:R-:W-:Y:S02]  /*2480*/  ISETP.GE.AND P4, PT, R36, UR22, PT ;  /* 0x0000001624007c0c */ /* 0x000fe4000bf86270 */
[----:B------:R-:W-:Y:S02]  /*2490*/  ISETP.GE.AND P5, PT, R59, UR22, PT ;  /* 0x000000163b007c0c */ /* 0x000fe4000bfa6270 */
[----:B------:R-:W-:Y:S01]  /*24a0*/  PRMT R58, RZ, 0x7610, R58 ;  /* 0x00007610ff3a7816 */ /* 0x000fe2000000003a */
[----:B0-----:R-:W-:Y:S10]  /*24b0*/  @!P6 BRA `(.L_x_8) ;  /* 0x000000140000e947 */ /* 0x001ff40003800000 */
.L_x_16:
[----:B------:R-:W0:Y:S01]  /*24c0*/  S2R R49, SR_TID.X ;  /* 0x0000000000317919 */ /* 0x000e220000002100 */
[----:B------:R-:W-:Y:S01]  /*24d0*/  @!P5 IMAD.MOV.U32 R34, RZ, RZ, R0 ;  /* 0x000000ffff22d224 */ /* 0x000fe200078e0000 */
[----:B------:R-:W-:Y:S01]  /*24e0*/  LOP3.LUT R36, R59, 0xc, RZ, 0xfc, !PT ;  /* 0x0000000c3b247812 */ /* 0x000fe200078efcff */
[----:B------:R-:W-:Y:S01]  /*24f0*/  @!P5 IMAD.MOV.U32 R35, RZ, RZ, R4 ;  /* 0x000000ffff23d224 */ /* 0x000fe200078e0004 */
[----:B------:R-:W-:-:S04]  /*2500*/  PRMT R54, RZ, 0x7610, R54 ;  /* 0x00007610ff367816 */ /* 0x000fc80000000036 */
[----:B------:R1:W2:Y:S01]  /*2510*/  @!P5 LDG.E.U8 R58, desc[UR20][R34.64] ;  /* 0x00000014223ad981 */ /* 0x0002a2000c1e1100 */
[----:B------:R-:W-:Y:S02]  /*2520*/  ISETP.GE.AND P5, PT, R36, UR22, PT ;  /* 0x0000001624007c0c */ /* 0x000fe4000bfa6270 */
[----:B------:R-:W-:Y:S01]  /*2530*/  PRMT R52, RZ, 0x7610, R52 ;  /* 0x00007610ff347816 */ /* 0x000fe20000000034 */
[----:B-1----:R-:W-:Y:S02]  /*2540*/  @!P0 IMAD.MOV.U32 R34, RZ, RZ, R7 ;  /* 0x000000ffff228224 */ /* 0x002fe400078e0007 */
[----:B------:R-:W-:-:S05]  /*2550*/  @!P0 IMAD.MOV.U32 R35, RZ, RZ, R12 ;  /* 0x000000ffff238224 */ /* 0x000fca00078e000c */
[----:B------:R1:W3:Y:S01]  /*2560*/  @!P0 LDG.E.U8 R54, desc[UR20][R34.64] ;  /* 0x0000001422368981 */ /* 0x0002e2000c1e1100 */
[----:B------:R-:W-:Y:S02]  /*2570*/  LOP3.LUT R37, R59, 0x10, RZ, 0xfc, !PT ;  /* 0x000000103b257812 */ /* 0x000fe400078efcff */
[----:B0-----:R-:W-:Y:S01]  /*2580*/  LEA.HI R36, R49, 0xe, RZ, 0x1a ;  /* 0x0000000e31247811 */ /* 0x001fe200078fd0ff */
[----:B-1----:R-:W-:Y:S02]  /*2590*/  @!P1 IMAD.MOV.U32 R34, RZ, RZ, R15 ;  /* 0x000000ffff229224 */ /* 0x002fe400078e000f */
[----:B------:R-:W-:Y:S01]  /*25a0*/  @!P1 IMAD.MOV.U32 R35, RZ, RZ, R20 ;  /* 0x000000ffff239224 */ /* 0x000fe200078e0014 */
[----:B------:R-:W-:Y:S02]  /*25b0*/  ISETP.GE.AND P0, PT, R36, UR22, PT ;  /* 0x0000001624007c0c */ /* 0x000fe4000bf06270 */
[----:B------:R-:W-:Y:S02]  /*25c0*/  PRMT R36, RZ, 0x7610, R36 ;  /* 0x00007610ff247816 */ /* 0x000fe40000000024 */
[----:B------:R0:W4:Y:S01]  /*25d0*/  @!P1 LDG.E.U8 R52, desc[UR20][R34.64] ;  /* 0x0000001422349981 */ /* 0x000122000c1e1100 */
[----:B------:R-:W-:-:S02]  /*25e0*/  ISETP.GE.AND P1, PT, R37, UR22, PT ;  /* 0x0000001625007c0c */ /* 0x000fc4000bf26270 */
[----:B------:R-:W-:Y:S01]  /*25f0*/  PRMT R37, RZ, 0x7610, R37 ;  /* 0x00007610ff257816 */ /* 0x000fe20000000025 */
[----:B0-----:R-:W-:Y:S02]  /*2600*/  @!P2 IMAD.MOV.U32 R34, RZ, RZ, R19 ;  /* 0x000000ffff22a224 */ /* 0x001fe400078e0013 */
[----:B------:R-:W-:Y:S01]  /*2610*/  @!P2 IMAD.MOV.U32 R35, RZ, RZ, R24 ;  /* 0x000000ffff23a224 */ /* 0x000fe200078e0018 */
[----:B------:R-:W-:-:S04]  /*2620*/  LOP3.LUT R40, R59, 0x12, RZ, 0xfc, !PT ;  /* 0x000000123b287812 */ /* 0x000fc800078efcff */
[----:B------:R0:W5:Y:S01]  /*2630*/  @!P2 LDG.E.U8 R36, desc[UR20][R34.64] ;  /* 0x000000142224a981 */ /* 0x000162000c1e1100 */
[----:B------:R-:W-:Y:S02]  /*2640*/  ISETP.GE.AND P2, PT, R40, UR22, PT ;  /* 0x0000001628007c0c */ /* 0x000fe4000bf46270 */
[----:B------:R-:W-:Y:S01]  /*2650*/  PRMT R40, RZ, 0x7610, R40 ;  /* 0x00007610ff287816 */ /* 0x000fe20000000028 */
[----:B0-----:R-:W-:Y:S02]  /*2660*/  @!P3 IMAD.MOV.U32 R34, RZ, RZ, R2 ;  /* 0x000000ffff22b224 */ /* 0x001fe400078e0002 */
[----:B------:R-:W-:Y:S01]  /*2670*/  @!P3 IMAD.MOV.U32 R35, RZ, RZ, R6 ;  /* 0x000000ffff23b224 */ /* 0x000fe200078e0006 */
[----:B------:R-:W-:-:S04]  /*2680*/  LOP3.LUT R41, R59, 0x16, RZ, 0xfc, !PT ;  /* 0x000000163b297812 */ /* 0x000fc800078efcff */
[----:B------:R0:W2:Y:S01]  /*2690*/  @!P3 LDG.E.U8 R37, desc[UR20][R34.64] ;  /* 0x000000142225b981 */ /* 0x0000a2000c1e1100 */
[----:B------:R-:W-:Y:S02]  /*26a0*/  ISETP.GE.AND P3, PT, R41, UR22, PT ;  /* 0x0000001629007c0c */ /* 0x000fe4000bf66270 */
[----:B------:R-:W-:Y:S01]  /*26b0*/  PRMT R41, RZ, 0x7610, R41 ;  /* 0x00007610ff297816 */ /* 0x000fe20000000029 */
[----:B0-----:R-:W-:Y:S02]  /*26c0*/  @!P4 IMAD.MOV.U32 R34, RZ, RZ, R9 ;  /* 0x000000ffff22c224 */ /* 0x001fe400078e0009 */
[----:B------:R-:W-:Y:S01]  /*26d0*/  @!P4 IMAD.MOV.U32 R35, RZ, RZ, R14 ;  /* 0x000000ffff23c224 */ /* 0x000fe200078e000e */
[----:B------:R-:W-:-:S04]  /*26e0*/  LOP3.LUT R43, R59, 0x18, RZ, 0xfc, !PT ;  /* 0x000000183b2b7812 */ /* 0x000fc800078efcff */
[----:B------:R0:W3:Y:S01]  /*26f0*/  @!P4 LDG.E.U8 R40, desc[UR20][R34.64] ;  /* 0x000000142228c981 */ /* 0x0000e2000c1e1100 */
[----:B------:R-:W-:Y:S02]  /*2700*/  ISETP.GE.AND P4, PT, R43, UR22, PT ;  /* 0x000000162b007c0c */ /* 0x000fe4000bf86270 */
[----:B------:R-:W-:Y:S01]  /*2710*/  PRMT R43, RZ, 0x7610, R43 ;  /* 0x00007610ff2b7816 */ /* 0x000fe2000000002b */
[----:B0-----:R-:W-:Y:S02]  /*2720*/  @!P5 IMAD.MOV.U32 R34, RZ, RZ, R17 ;  /* 0x000000ffff22d224 */ /* 0x001fe400078e0011 */
[----:B------:R-:W-:-:S05]  /*2730*/  @!P5 IMAD.MOV.U32 R35, RZ, RZ, R22 ;  /* 0x000000ffff23d224 */ /* 0x000fca00078e0016 */
[----:B------:R0:W3:Y:S02]  /*2740*/  @!P5 LDG.E.U8 R41, desc[UR20][R34.64] ;  /* 0x000000142229d981 */ /* 0x0000e4000c1e1100 */
[----:B0-----:R-:W-:Y:S02]  /*2750*/  @!P0 IMAD.MOV.U32 R34, RZ, RZ, R27 ;  /* 0x000000ffff228224 */ /* 0x001fe400078e001b */
[----:B------:R-:W-:-:S05]  /*2760*/  @!P0 IMAD.MOV.U32 R35, RZ, RZ, R31 ;  /* 0x000000ffff238224 */ /* 0x000fca00078e001f */
[----:B------:R0:W3:Y:S01]  /*2770*/  @!P0 LDG.E.U8 R43, desc[UR20][R34.64] ;  /* 0x00000014222b8981 */ /* 0x0000e2000c1e1100 */
[----:B------:R-:W-:Y:S02]  /*2780*/  PRMT R46, RZ, 0x7610, R46 ;  /* 0x00007610ff2e7816 */ /* 0x000fe4000000002e */
[C---:B------:R-:W-:Y:S02]  /*2790*/  LOP3.LUT R47, R59.reuse, 0x1a, RZ, 0xfc, !PT ;  /* 0x0000001a3b2f7812 */ /* 0x040fe400078efcff */
[----:B0-----:R-:W-:Y:S01]  /*27a0*/  LOP3.LUT R35, R59, 0x14, RZ, 0xfc, !PT ;  /* 0x000000143b237812 */ /* 0x001fe200078efcff */
[----:B------:R-:W-:-:S03]  /*27b0*/  @!P1 IMAD.MOV.U32 R34, RZ, RZ, R3 ;  /* 0x000000ffff229224 */ /* 0x000fc600078e0003 */
[----:B------:R-:W-:Y:S01]  /*27c0*/  ISETP.GE.AND P0, PT, R35, UR22, PT ;  /* 0x0000001623007c0c */ /* 0x000fe2000bf06270 */
[----:B------:R-:W-:Y:S01]  /*27d0*/  @!P1 IMAD.MOV.U32 R35, RZ, RZ, R8 ;  /* 0x000000ffff239224 */ /* 0x000fe200078e0008 */
[----:B------:R-:W-:Y:S02]  /*27e0*/  ISETP.GE.AND P5, PT, R47, UR22, PT ;  /* 0x000000162f007c0c */ /* 0x000fe4000bfa6270 */
[----:B------:R-:W-:Y:S02]  /*27f0*/  PRMT R47, RZ, 0x7610, R47 ;  /* 0x00007610ff2f7816 */ /* 0x000fe4000000002f */
[----:B------:R0:W3:Y:S01]  /*2800*/  @!P1 LDG.E.U8 R46, desc[UR20][R34.64] ;  /* 0x00000014222e9981 */ /* 0x0000e2000c1e1100 */
[----:B------:R-:W-:Y:S01]  /*2810*/  LOP3.LUT R49, R49, 0x1f, RZ, 0xc0, !PT ;  /* 0x0000001f31317812 */ /* 0x000fe200078ec0ff */
[----:B0-----:R-:W-:Y:S02]  /*2820*/  @!P2 IMAD.MOV.U32 R34, RZ, RZ, R11 ;  /* 0x000000ffff22a224 */ /* 0x001fe400078e000b */
[----:B------:R-:W-:Y:S01]  /*2830*/  @!P2 IMAD.MOV.U32 R35, RZ, RZ, R16 ;  /* 0x000000ffff23a224 */ /* 0x000fe200078e0010 */
[----:B------:R-:W-:-:S04]  /*2840*/  ISETP.GE.AND P1, PT, R49, UR22, PT ;  /* 0x0000001631007c0c */ /* 0x000fc8000bf26270 */
[----:B------:R0:W4:Y:S01]  /*2850*/  @!P2 LDG.E.U8 R47, desc[UR20][R34.64] ;  /* 0x00000014222fa981 */ /* 0x000122000c1e1100 */
[----:B------:R-:W-:Y:S02]  /*2860*/  PRMT R49, RZ, 0x7610, R49 ;  /* 0x00007610ff317816 */ /* 0x000fe40000000031 */
[----:B0-----:R-:W-:Y:S01]  /*2870*/  LOP3.LUT R35, R59, 0x1c, RZ, 0xfc, !PT ;  /* 0x0000001c3b237812 */ /* 0x001fe200078efcff */
[----:B------:R-:W-:-:S03]  /*2880*/  @!P0 IMAD.MOV.U32 R34, RZ, RZ, R21 ;  /* 0x000000ffff228224 */ /* 0x000fc600078e0015 */
[----:B------:R-:W-:Y:S01]  /*2890*/  ISETP.GE.AND P2, PT, R35, UR22, PT ;  /* 0x0000001623007c0c */ /* 0x000fe2000bf46270 */
[----:B------:R-:W-:-:S05]  /*28a0*/  @!P0 IMAD.MOV.U32 R35, RZ, RZ, R26 ;  /* 0x000000ffff238224 */ /* 0x000fca00078e001a */
[----:B------:R0:W4:Y:S02]  /*28b0*/  @!P0 LDG.E.U8 R49, desc[UR20][R34.64] ;  /* 0x0000001422318981 */ /* 0x000124000c1e1100 */
[----:B0-----:R-:W0:Y:S01]  /*28c0*/  S2R R35, SR_TID.X ;  /* 0x0000000000237919 */ /* 0x001e220000002100 */
[----:B------:R-:W-:Y:S01]  /*28d0*/  PRMT R51, RZ, 0x7610, R51 ;  /* 0x00007610ff337816 */ /* 0x000fe20000000033 */
[----:B------:R-:W-:Y:S01]  /*28e0*/  @!P3 IMAD.MOV.U32 R34, RZ, RZ, R23 ;  /* 0x000000ffff22b224 */ /* 0x000fe200078e0017 */
[----:B------:R-:W-:Y:S02]  /*28f0*/  PRMT R53, RZ, 0x7610, R53 ;  /* 0x00007610ff357816 */ /* 0x000fe40000000035 */
[----:B------:R-:W-:Y:S02]  /*2900*/  PRMT R55, RZ, 0x7610, R55 ;  /* 0x00007610ff377816 */ /* 0x000fe40000000037 */
[----:B------:R-:W-:Y:S02]  /*2910*/  PRMT R56, RZ, 0x7610, R56 ;  /* 0x00007610ff387816 */ /* 0x000fe40000000038 */
[----:B0-----:R-:W-:-:S04]  /*2920*/  LEA.HI R35, R35, 0x1e, RZ, 0x1a ;  /* 0x0000001e23237811 */ /* 0x001fc800078fd0ff */
[----:B------:R-:W-:Y:S01]  /*2930*/  ISETP.GE.AND P0, PT, R35, UR22, PT ;  /* 0x0000001623007c0c */ /* 0x000fe2000bf06270 */
[----:B------:R-:W-:-:S05]  /*2940*/  @!P3 IMAD.MOV.U32 R35, RZ, RZ, R28 ;  /* 0x000000ffff23b224 */ /* 0x000fca00078e001c */
[----:B------:R0:W4:Y:S02]  /*2950*/  @!P3 LDG.E.U8 R51, desc[UR20][R34.64] ;  /* 0x000000142233b981 */ /* 0x000124000c1e1100 */
[----:B0-----:R-:W-:Y:S02]  /*2960*/  @!P4 IMAD.MOV.U32 R34, RZ, RZ, R5 ;  /* 0x000000ffff22c224 */ /* 0x001fe400078e0005 */
[----:B------:R-:W-:-:S05]  /*2970*/  @!P4 IMAD.MOV.U32 R35, RZ, RZ, R10 ;  /* 0x000000ffff23c224 */ /* 0x000fca00078e000a */
[----:B------:R0:W4:Y:S02]  /*2980*/  @!P4 LDG.E.U8 R53, desc[UR20][R34.64] ;  /* 0x000000142235c981 */ /* 0x000124000c1e1100 */
[----:B0-----:R-:W-:Y:S02]  /*2990*/  @!P5 IMAD.MOV.U32 R34, RZ, RZ, R13 ;  /* 0x000000ffff22d224 */ /* 0x001fe400078e000d */
[----:B------:R-:W-:-:S05]  /*29a0*/  @!P5 IMAD.MOV.U32 R35, RZ, RZ, R18 ;  /* 0x000000ffff23d224 */ /* 0x000fca00078e0012 */
[----:B------:R0:W5:Y:S01]  /*29b0*/  @!P5 LDG.E.U8 R55, desc[UR20][R34.64] ;  /* 0x000000142237d981 */ /* 0x000162000c1e1100 */
[----:B------:R-:W-:Y:S01]  /*29c0*/  PRMT R57, RZ, 0x7610, R57 ;  /* 0x00007610ff397816 */ /* 0x000fe20000000039 */
[----:B0-----:R-:W-:Y:S02]  /*29d0*/  @!P2 IMAD.MOV.U32 R34, RZ, RZ, R25 ;  /* 0x000000ffff22a224 */ /* 0x001fe400078e0019 */
[----:B------:R-:W-:-:S05]  /*29e0*/  @!P2 IMAD.MOV.U32 R35, RZ, RZ, R30 ;  /* 0x000000ffff23a224 */ /* 0x000fca00078e001e */
[----:B------:R0:W5:Y:S02]  /*29f0*/  @!P2 LDG.E.U8 R56, desc[UR20][R34.64] ;  /* 0x000000142238a981 */ /* 0x000164000c1e1100 */
[----:B0-----:R-:W-:Y:S02]  /*2a00*/  @!P0 IMAD.MOV.U32 R34, RZ, RZ, R29 ;  /* 0x000000ffff228224 */ /* 0x001fe400078e001d */
[----:B------:R-:W-:-:S05]  /*2a10*/  @!P0 IMAD.MOV.U32 R35, RZ, RZ, R32 ;  /* 0x000000ffff238224 */ /* 0x000fca00078e0020 */
[----:B------:R0:W5:Y:S01]  /*2a20*/  @!P0 LDG.E.U8 R57, desc[UR20][R34.64] ;  /* 0x0000001422398981 */ /* 0x000162000c1e1100 */
[----:B------:R-:W-:Y:S01]  /*2a30*/  BAR.SYNC.DEFER_BLOCKING 0x0 ;  /* 0x0000000000007b1d */ /* 0x000fe20000010000 */
[----:B------:R-:W-:Y:S01]  /*2a40*/  PRMT R63, RZ, 0x7610, R63 ;  /* 0x00007610ff3f7816 */ /* 0x000fe2000000003f */
[----:B0-----:R-:W-:Y:S02]  /*2a50*/  @!P1 IMAD.MOV.U32 R34, RZ, RZ, R38 ;  /* 0x000000ffff229224 */ /* 0x001fe400078e0026 */
[----:B------:R-:W-:Y:S01]  /*2a60*/  @!P1 IMAD.MOV.U32 R35, RZ, RZ, R33 ;  /* 0x000000ffff239224 */ /* 0x000fe200078e0021 */
[----:B------:R-:W-:Y:S02]  /*2a70*/  PRMT R65, RZ, 0x7610, R65 ;  /* 0x00007610ff417816 */ /* 0x000fe40000000041 */
[----:B------:R-:W-:Y:S02]  /*2a80*/  PRMT R67, RZ, 0x7610, R67 ;  /* 0x00007610ff437816 */ /* 0x000fe40000000043 */
[----:B------:R0:W5:Y:S02]  /*2a90*/  @!P1 LDG.E.U8 R63, desc[UR20][R34.64] ;  /* 0x00000014223f9981 */ /* 0x000164000c1e1100 */
[----:B0-----:R-:W-:-:S02]  /*2aa0*/  @!P1 IMAD.MOV.U32 R34, RZ, RZ, R45 ;  /* 0x000000ffff229224 */ /* 0x001fc400078e002d */
        /* <DEDUP_REMOVED lines=8> */
[----:B------:R-:W5:Y:S04]  /*2b30*/  @!P1 LDG.E.U8 R69, desc[UR20][R34.64] ;  /* 0x0000001422459981 */ /* 0x000f68000c1e1100 */
[----:B--2---:R0:W-:Y:S04]  /*2b40*/  STS.U8 [R61+UR9+0x800], R58 ;  /* 0x0008003a3d007988 */ /* 0x0041e80008000009 */
[----:B------:R0:W-:Y:S01]  /*2b50*/  STS.U8 [R61+UR9+0xa00], R37 ;  /* 0x000a00253d007988 */ /* 0x0001e20008000009 */
[----:B------:R-:W-:Y:S01]  /*2b60*/  ULEA UR15, UR23, UR9, 0x3 ;  /* 0x00000009170f7291 */ /* 0x000fe2000f8e18ff */
[----:B------:R-:W-:-:S02]  /*2b70*/  UMOV UR4, UR5 ;  /* 0x0000000500047c82 */ /* 0x000fc40008000000 */
[----:B---3--:R0:W-:Y:S01]  /*2b80*/  STS.U8 [R61+UR9+0xc00], R46 ;  /* 0x000c002e3d007988 */ /* 0x0081e20008000009 */
[----:B------:R-:W-:-:S03]  /*2b90*/  UIADD3 UR15, UPT, UPT, UR15, 0x1400, URZ ;  /* 0x000014000f0f7890 */ /* 0x000fc6000fffe0ff */
[----:B----4-:R0:W-:Y:S04]  /*2ba0*/  STS.U8 [R61+UR9+0xe00], R53 ;  /* 0x000e00353d007988 */ /* 0x0101e80008000009 */
[----:B------:R0:W-:Y:S04]  /*2bb0*/  STS.U8 [R60+UR9+0x880], R54 ;  /* 0x000880363c007988 */ /* 0x0001e80008000009 */
[----:B------:R0:W-:Y:S04]  /*2bc0*/  STS.U8 [R60+UR9+0xa80], R40 ;  /* 0x000a80283c007988 */ /* 0x0001e80008000009 */
[----:B------:R0:W-:Y:S04]  /*2bd0*/  STS.U8 [R60+UR9+0xc80], R47 ;  /* 0x000c802f3c007988 */ /* 0x0001e80008000009 */
[----:B-----5:R0:W-:Y:S04]  /*2be0*/  STS.U8 [R60+UR9+0xe80], R55 ;  /* 0x000e80373c007988 */ /* 0x0201e80008000009 */
        /* <DEDUP_REMOVED lines=12> */
[----:B------:R1:W-:Y:S06]  /*2cb0*/  MEMBAR.ALL.CTA ;  /* 0x0000000000007992 */ /* 0x0003ec0000008000 */
[----:B-1----:R-:W1:Y:S02]  /*2cc0*/  FENCE.VIEW.ASYNC.S ;  /* 0x00000000000073c6 */ /* 0x002e640000000000 */
[----:B-1----:R-:W-:Y:S06]  /*2cd0*/  BAR.SYNC.DEFER_BLOCKING 0x0 ;  /* 0x0000000000007b1d */ /* 0x002fec0000010000 */
[----:B------:R-:W-:Y:S05]  /*2ce0*/  BRA.U UP1, `(.L_x_9) ;  /* 0x00000001012c7547 */ /* 0x000fea000b800000 */
[----:B------:R-:W-:Y:S01]  /*2cf0*/  UMOV UR6, UR15 ;  /* 0x0000000f00067c82 */ /* 0x000fe20008000000 */
[----:B------:R-:W-:Y:S01]  /*2d00*/  UMOV UR7, URZ ;  /* 0x000000ff00077c82 */ /* 0x000fe20008000000 */
[----:B------:R-:W-:Y:S01]  /*2d10*/  UMOV UR11, 0x80004020 ;  /* 0x80004020000b7882 */ /* 0x000fe20000000000 */
[----:B------:R-:W-:Y:S01]  /*2d20*/  UMOV UR12, UR18 ;  /* 0x00000012000c7c82 */ /* 0x000fe20008000000 */
[----:B------:R-:W-:Y:S01]  /*2d30*/  UMOV UR13, 0xc0004010 ;  /* 0xc0004010000d7882 */ /* 0x000fe20000000000 */
[----:B------:R-:W-:Y:S01]  /*2d40*/  UMOV UR24, 0x0 ;  /* 0x0000000000187882 */ /* 0x000fe20000000000 */
[----:B------:R-:W-:Y:S01]  /*2d50*/  UMOV UR25, 0x4048010 ;  /* 0x0404801000197882 */ /* 0x000fe20000000000 */
[----:B------:R-:W-:Y:S01]  /*2d60*/  UMOV UR5, UR6 ;  /* 0x0000000600057c82 */ /* 0x000fe20008000000 */
[----:B------:R1:W-:Y:S01]  /*2d70*/  UTCQMMA gdesc[UR10], gdesc[UR12], tmem[UR28], tmem[UR24], idesc[UR25], UPT ;  /* 0x00ff180c0a0075ea */ /* 0x0003e2000b80031c */
[----:B------:R1:W-:Y:S01]  /*2d80*/  UTCBAR [UR5], URZ ;  /* 0x000000ff050073e9 */ /* 0x0003e200080000ff */
[----:B------:R-:W-:-:S02]  /*2d90*/  NOP ;  /* 0x0000000000007918 */ /* 0x000fc40000000000 */
.L_x_9:
[----:B------:R-:W-:Y:S01]  /*2da0*/  UIADD3 UR23, UPT, UPT, UR23, 0x1, URZ ;  /* 0x0000000117177890 */ /* 0x000fe2000fffe0ff */
[----:B------:R-:W-:Y:S01]  /*2db0*/  IMAD.U32 R34, RZ, RZ, UR4 ;  /* 0x00000004ff227e24 */ /* 0x000fe2000f8e00ff */
[----:B------:R-:W-:Y:S02]  /*2dc0*/  UIADD3 UR19, UPT, UPT, UR19, -0x1, URZ ;  /* 0xffffffff13137890 */ /* 0x000fe4000fffe0ff */
[----:B------:R-:W-:Y:S02]  /*2dd0*/  UISETP.GT.AND UP2, UPT, UR23, 0x1, UPT ;  /* 0x000000011700788c */ /* 0x000fe4000bf44270 */
[----:B------:R-:W-:Y:S02]  /*2de0*/  UIADD3 UR22, UPT, UPT, UR22, -0x20, URZ ;  /* 0xffffffe016167890 */ /* 0x000fe4000fffe0ff */
[----:B-1----:R-:W-:Y:S02]  /*2df0*/  USEL UR5, URZ, 0x1, !UP2 ;  /* 0x00000001ff057887 */ /* 0x002fe4000d000000 */
[----:B------:R-:W-:-:S02]  /*2e00*/  USEL UR23, UR23, URZ, !UP2 ;  /* 0x000000ff17177287 */ /* 0x000fc4000d000000 */
[----:B------:R-:W-:Y:S02]  /*2e10*/  UISETP.NE.U32.AND UP2, UPT, UR19, URZ, UPT ;  /* 0x000000ff1300728c */ /* 0x000fe4000bf45070 */
[----:B------:R-:W-:-:S07]  /*2e20*/  ULOP3.LUT UR5, UR4, UR5, URZ, 0x3c, !UPT ;  /* 0x0000000504057292 */ /* 0x000fce000f8e3cff */
[----:B------:R-:W-:Y:S05]  /*2e30*/  BRA.U UP2, `(.L_x_10) ;  /* 0xfffffff102bc7547 */ /* 0x000fea000b83ffff */
.L_x_7:
[----:B------:R-:W-:-:S09]  /*2e40*/  UISETP.GE.AND UP1, UPT, UR29, 0x20, UPT ;  /* 0x000000201d00788c */ /* 0x000fd2000bf26270 */
[----:B------:R-:W-:Y:S05]  /*2e50*/  BRA.U !UP1, `(.L_x_11) ;  /* 0x0000000109107547 */ /* 0x000fea000b800000 */
[----:B------:R-:W-:-:S06]  /*2e60*/  USHF.L.U32 UR4, UR4, 0x1f, URZ ;  /* 0x0000001f04047899 */ /* 0x000fcc00080006ff */
[----:B------:R-:W-:-:S04]  /*2e70*/  IMAD.U32 R0, RZ, RZ, UR4 ;  /* 0x00000004ff007e24 */ /* 0x000fc8000f8e00ff */
[----:B------:R-:W1:Y:S02]  /*2e80*/  SYNCS.PHASECHK.TRANS64.TRYWAIT P0, [UR15], R0 ;  /* 0x00000000ff0075a7 */ /* 0x000e64000800110f */
[----:B-1----:R-:W-:Y:S05]  /*2e90*/  @!P0 BRA `(.L_x_12) ;  /* 0x0000000800948947 */ /* 0x002fea0003800000 */
.L_x_11:
[----:B------:R-:W-:Y:S01]  /*2ea0*/  BAR.SYNC.DEFER_BLOCKING 0x0 ;  /* 0x0000000000007b1d */ /* 0x000fe20000010000 */
[----:B------:R-:W-:Y:S01]  /*2eb0*/  ISETP.NE.U32.AND P0, PT, R61, RZ, PT ;  /* 0x000000ff3d00720c */ /* 0x000fe20003f05070 */
[----:B------:R-:W-:-:S06]  /*2ec0*/  USHF.L.U32 UR8, UR8, 0x4, URZ ;  /* 0x0000000408087899 */ /* 0x000fcc00080006ff */
[----:B------:R-:W1:Y:S01]  /*2ed0*/  LDC R19, c[0x0][0x3b8] ;  /* 0x0000ee00ff137b82 */ /* 0x000e620000000800 */
[----:B------:R-:W2:Y:S01]  /*2ee0*/  LDCU UR4, c[0x0][0x3b4] ;  /* 0x00007680ff0477ac */ /* 0x000ea20008000800 */
[----:B------:R-:W3:Y:S01]  /*2ef0*/  S2R R14, SR_TID.X ;  /* 0x00000000000e7919 */ /* 0x000ee20000002100 */
[----:B------:R-:W-:-:S06]  /*2f00*/  ULOP3.LUT UR8, UR8, 0x30, URZ, 0xc0, !UPT ;  /* 0x0000003008087892 */ /* 0x000fcc000f8ec0ff */
[----:B------:R-:W-:-:S04]  /*2f10*/  LOP3.LUT R68, R68, UR8, R59, 0xfe, !PT ;  /* 0x0000000844447c12 */ /* 0x000fc8000f8efe3b */
[----:B------:R-:W-:Y:S01]  /*2f20*/  LOP3.LUT R18, R68, 0xc, RZ, 0xfc, !PT ;  /* 0x0000000c44127812 */ /* 0x000fe200078efcff */
[----:B------:R-:W4:Y:S02]  /*2f30*/  @!P0 SYNCS.CCTL.IV [UR9+0x1400] ;  /* 0x00140000ff0089b1 */ /* 0x000f240008000009 */
[----:B----4-:R-:W-:Y:S06]  /*2f40*/  BAR.SYNC.DEFER_BLOCKING 0x0 ;  /* 0x0000000000007b1d */ /* 0x010fec0000010000 */
[----:B------:R-:W-:Y:S01]  /*2f50*/  LDTM.16dp32bit_t0_t15.x8 R4, tmem[UR14] ;  /* 0x0000000e000479ee */ /* 0x000fe20008980000 */
[----:B------:R-:W4:Y:S01]  /*2f60*/  LDTM.16dp32bit_t16_t31.x8 R4, tmem[UR14+0x8] ;  /* 0x0000080e000479ee */ /* 0x000f2200089a0000 */
[----:B------:R-:W5:Y:S01]  /*2f70*/  LDCU.128 UR12, c[0x0][0x390] ;  /* 0x00007200ff0c77ac */ /* 0x000f620008000c00 */
[----:B---3--:R-:W-:Y:S01]  /*2f80*/  SHF.R.U32.HI R0, RZ, 0x1, R14 ;  /* 0x00000001ff007819 */ /* 0x008fe2000001160e */
[----:B------:R-:W-:-:S02]  /*2f90*/  IMAD.SHL.U32 R2, R14, 0x20, RZ ;  /* 0x000000200e027824 */ /* 0x000fc400078e00ff */
[----:B------:R-:W-:Y:S01]  /*2fa0*/  IMAD.SHL.U32 R3, R14, 0x2, RZ ;  /* 0x000000020e037824 */ /* 0x000fe200078e00ff */
[----:B------:R-:W-:Y:S02]  /*2fb0*/  LOP3.LUT R0, R0, 0x30, RZ, 0xc0, !PT ;  /* 0x0000003000007812 */ /* 0x000fe400078ec0ff */
[----:B------:R-:W-:Y:S02]  /*2fc0*/  LOP3.LUT R2, R2, 0x100, RZ, 0xc0, !PT ;  /* 0x0000010002027812 */ /* 0x000fe400078ec0ff */
[----:B------:R-:W-:Y:S01]  /*2fd0*/  LOP3.LUT R3, R3, 0x80, RZ, 0xc0, !PT ;  /* 0x0000008003037812 */ /* 0x000fe200078ec0ff */
[----:B------:R-:W3:Y:S01]  /*2fe0*/  @!P0 SYNCS.CCTL.IV [UR9+0x1408] ;  /* 0x00140800ff0089b1 */ /* 0x000ee20008000009 */
[----:B------:R-:W-:Y:S01]  /*2ff0*/  LOP3.LUT R0, R0, 0x1f, R14, 0xf8, !PT ;  /* 0x0000001f00007812 */ /* 0x000fe200078ef80e */
[----:B------:R-:W-:Y:S01]  /*3000*/  NOP ;  /* 0x0000000000007918 */ /* 0x000fe20000000000 */
[----:B------:R-:W-:Y:S02]  /*3010*/  IADD3 R13, PT, PT, R3, UR9, R2 ;  /* 0x00000009030d7c10 */ /* 0x000fe4000fffe002 */
[----:B------:R-:W-:Y:S01]  /*3020*/  SHF.R.S32.HI R2, RZ, 0x4, R0 ;  /* 0x00000004ff027819 */ /* 0x000fe20000011400 */
[----:B------:R-:W-:Y:S01]  /*3030*/  IMAD.SHL.U32 R3, R0, 0x8, RZ ;  /* 0x0000000800037824 */ /* 0x000fe200078e00ff */
[----:B-----5:R-:W-:Y:S01]  /*3040*/  ISETP.GE.AND P0, PT, R66, UR14, PT ;  /* 0x0000000e42007c0c */ /* 0x020fe2000bf06270 */
[----:B------:R-:W-:Y:S01]  /*3050*/  IMAD.SHL.U32 R0, R14, 0x10, RZ ;  /* 0x000000100e007824 */ /* 0x000fe200078e00ff */
[----:B------:R-:W-:Y:S01]  /*3060*/  SGXT R2, R2, 0x1 ;  /* 0x000000010202781a */ /* 0x000fe20000000200 */
[----:B--2---:R-:W-:Y:S01]  /*3070*/  IMAD R66, R66, UR4, RZ ;  /* 0x0000000442427c24 */ /* 0x004fe2000f8e02ff */
[----:B----4-:R-:W-:-:S02]  /*3080*/  F2FP.SATFINITE.E4M3.F32.PACK_AB_MERGE_C R6, R7, R6, RZ ;  /* 0x000000060706723e */ /* 0x010fc400048070ff */
[----:B------:R-:W-:Y:S02]  /*3090*/  F2FP.SATFINITE.E4M3.F32.PACK_AB_MERGE_C R4, R5, R4, RZ ;  /* 0x000000040504723e */ /* 0x000fe400048070ff */
[----:B------:R-:W-:Y:S02]  /*30a0*/  F2FP.SATFINITE.E4M3.F32.PACK_AB_MERGE_C R8, R9, R8, RZ ;  /* 0x000000080908723e */ /* 0x000fe400048070ff */
[----:B------:R-:W-:Y:S02]  /*30b0*/  LOP3.LUT R5, R3, 0x1c0, RZ, 0xc0, !PT ;  /* 0x000001c003057812 */ /* 0x000fe400078ec0ff */
[----:B------:R-:W-:Y:S02]  /*30c0*/  LOP3.LUT R3, R2, 0x840, RZ, 0xc0, !PT ;  /* 0x0000084002037812 */ /* 0x000fe400078ec0ff */
[----:B------:R-:W-:Y:S02]  /*30d0*/  LOP3.LUT R12, R6, 0xffff, RZ, 0xc0, !PT ;  /* 0x0000ffff060c7812 */ /* 0x000fe400078ec0ff */
[----:B------:R-:W-:-:S02]  /*30e0*/  LOP3.LUT R7, R4, 0xffff, RZ, 0xc0, !PT ;  /* 0x0000ffff04077812 */ /* 0x000fc400078ec0ff */
[----:B------:R-:W-:Y:S02]  /*30f0*/  LOP3.LUT R8, R8, 0xffff, RZ, 0xc0, !PT ;  /* 0x0000ffff08087812 */ /* 0x000fe400078ec0ff */
[--C-:B------:R-:W-:Y:S02]  /*3100*/  LOP3.LUT R9, R5, 0x30, R0.reuse, 0xf8, !PT ;  /* 0x0000003005097812 */ /* 0x100fe400078ef800 */
[----:B------:R-:W-:Y:S02]  /*3110*/  LOP3.LUT R4, R3, 0x70, R0, 0x78, !PT ;  /* 0x0000007003047812 */ /* 0x000fe400078e7800 */
[----:B------:R-:W-:Y:S02]  /*3120*/  SHF.R.U32.HI R2, RZ, 0x8, R12 ;  /* 0x00000008ff027819 */ /* 0x000fe4000001160c */
[----:B------:R-:W-:Y:S01]  /*3130*/  SHF.R.U32.HI R0, RZ, 0x8, R7 ;  /* 0x00000008ff007819 */ /* 0x000fe20000011607 */
[----:B------:R-:W-:Y:S01]  /*3140*/  IMAD.IADD R4, R4, 0x1, R13 ;  /* 0x0000000104047824 */ /* 0x000fe200078e020d */
[----:B------:R-:W-:-:S02]  /*3150*/  SHF.R.U32.HI R3, RZ, 0x8, R8 ;  /* 0x00000008ff037819 */ /* 0x000fc40000011608 */
[----:B------:R-:W-:Y:S02]  /*3160*/  LOP3.LUT R5, R2, 0xffff, RZ, 0xc0, !PT ;  /* 0x0000ffff02057812 */ /* 0x000fe400078ec0ff */
[----:B------:R-:W-:Y:S02]  /*3170*/  LOP3.LUT R6, R0, 0xffff, RZ, 0xc0, !PT ;  /* 0x0000ffff00067812 */ /* 0x000fe400078ec0ff */
[----:B------:R-:W-:Y:S02]  /*3180*/  LOP3.LUT R2, R3, 0xffff, RZ, 0xc0, !PT ;  /* 0x0000ffff03027812 */ /* 0x000fe400078ec0ff */
[----:B------:R-:W-:Y:S02]  /*3190*/  F2FP.SATFINITE.E4M3.F32.PACK_AB_MERGE_C R10, R11, R10, RZ ;  /* 0x0000000a0b0a723e */ /* 0x000fe400048070ff */
[----:B------:R-:W-:Y:S02]  /*31a0*/  PRMT R3, R7, 0x3340, R12 ;  /* 0x0000334007037816 */ /* 0x000fe4000000000c */
[----:B------:R-:W-:-:S02]  /*31b0*/  PRMT R0, R8, 0x3340, R1 ;  /* 0x0000334008007816 */ /* 0x000fc40000000001 */
[----:B------:R-:W-:Y:S02]  /*31c0*/  PRMT R5, R6, 0x3340, R5 ;  /* 0x0000334006057816 */ /* 0x000fe40000000005 */
[----:B------:R-:W-:Y:S02]  /*31d0*/  PRMT R2, R2, 0x3340, R1 ;  /* 0x0000334002027816 */ /* 0x000fe40000000001 */
[----:B------:R-:W-:Y:S02]  /*31e0*/  SHF.R.S32.HI R6, RZ, 0x2, R14 ;  /* 0x00000002ff067819 */ /* 0x000fe4000001140e */
[----:B------:R-:W-:Y:S02]  /*31f0*/  PRMT R3, R3, 0x5410, R0 ;  /* 0x0000541003037816 */ /* 0x000fe40000000000 */
[----:B------:R-:W-:Y:S02]  /*3200*/  LOP3.LUT R10, R10, 0xffff, RZ, 0xc0, !PT ;  /* 0x0000ffff0a0a7812 */ /* 0x000fe400078ec0ff */
[----:B------:R-:W-:-:S02]  /*3210*/  PRMT R5, R5, 0x5410, R2 ;  /* 0x0000541005057816 */ /* 0x000fc40000000002 */
[----:B------:R-:W-:Y:S02]  /*3220*/  SGXT R0, R6, 0x1 ;  /* 0x000000010600781a */ /* 0x000fe40000000200 */
[--C-:B------:R-:W-:Y:S02]  /*3230*/  PRMT R6, R3, 0x4210, R10.reuse ;  /* 0x0000421003067816 */ /* 0x100fe4000000000a */
[----:B------:R-:W-:Y:S02]  /*3240*/  PRMT R7, R5, 0x5210, R10 ;  /* 0x0000521005077816 */ /* 0x000fe4000000000a */
[----:B------:R-:W-:Y:S02]  /*3250*/  LOP3.LUT R0, R9, 0x840, R0, 0x78, !PT ;  /* 0x0000084009007812 */ /* 0x000fe400078e7800 */
[----:B------:R-:W-:Y:S01]  /*3260*/  LOP3.LUT R5, R68, 0x2, RZ, 0xfc, !PT ;  /* 0x0000000244057812 */ /* 0x000fe200078efcff */
[----:B---3--:R2:W-:Y:S01]  /*3270*/  STSM.16.M88.2 [R4], R6 ;  /* 0x0000000604007844 */ /* 0x0085e20000000100 */
[----:B------:R-:W-:Y:S01]  /*3280*/  BAR.SYNC.DEFER_BLOCKING 0x0 ;  /* 0x0000000000007b1d */ /* 0x000fe20000010000 */
[----:B------:R-:W-:-:S02]  /*3290*/  IADD3 R16, P3, PT, R66, UR12, RZ ;  /* 0x0000000c42107c10 */ /* 0x000fc4000ff7e0ff */
[----:B------:R-:W-:Y:S02]  /*32a0*/  ISETP.LT.AND P1, PT, R5, UR15, !P0 ;  /* 0x0000000f05007c0c */ /* 0x000fe4000c721270 */
[C---:B------:R-:W-:Y:S02]  /*32b0*/  ISETP.LT.AND P2, PT, R68.reuse, UR15, !P0 ;  /* 0x0000000f44007c0c */ /* 0x040fe4000c741270 */
[C---:B------:R-:W-:Y:S02]  /*32c0*/  LOP3.LUT R5, R68.reuse, 0x6, RZ, 0xfc, !PT ;  /* 0x0000000644057812 */ /* 0x040fe400078efcff */
[----:B--2---:R-:W-:Y:S02]  /*32d0*/  LOP3.LUT R4, R68, 0x4, RZ, 0xfc, !PT ;  /* 0x0000000444047812 */ /* 0x004fe400078efcff */
[----:B------:R-:W-:Y:S02]  /*32e0*/  LEA.HI.X.SX32 R66, R66, UR13, 0x1, P3 ;  /* 0x0000000d42427c11 */ /* 0x000fe400098f0eff */
[----:B------:R-:W-:-:S02]  /*32f0*/  ISETP.LT.AND P5, PT, R4, UR15, !P0 ;  /* 0x0000000f04007c0c */ /* 0x000fc4000c7a1270 */
[C---:B------:R-:W-:Y:S02]  /*3300*/  LOP3.LUT R6, R68.reuse, 0x8, RZ, 0xfc, !PT ;  /* 0x0000000844067812 */ /* 0x040fe400078efcff */
[----:B------:R-:W-:Y:S02]  /*3310*/  ISETP.LT.AND P4, PT, R5, UR15, !P0 ;  /* 0x0000000f05007c0c */ /* 0x000fe4000c781270 */
[C---:B------:R-:W-:Y:S01]  /*3320*/  LOP3.LUT R8, R68.reuse, 0xa, RZ, 0xfc, !PT ;  /* 0x0000000a44087812 */ /* 0x040fe200078efcff */
[----:B------:R1:W2:Y:S02]  /*3330*/  LDSM.16.M88.2 R2, [R0+UR9] ;  /* 0x000000090002783b */ /* 0x0002a40008000100 */
[C---:B-1----:R-:W-:Y:S01]  /*3340*/  IMAD R0, R68.reuse, R19, RZ ;  /* 0x0000001344007224 */ /* 0x042fe200078e02ff */
[----:B------:R-:W-:-:S03]  /*3350*/  LOP3.LUT R68, R68, 0xe, RZ, 0xfc, !PT ;  /* 0x0000000e44447812 */ /* 0x000fc600078efcff */
[----:B------:R-:W-:Y:S01]  /*3360*/  IMAD R7, R19, 0x2, R0 ;  /* 0x0000000213077824 */ /* 0x000fe200078e0200 */
[----:B------:R-:W-:-:S04]  /*3370*/  IADD3 R4, P3, PT, R0, R16, RZ ;  /* 0x0000001000047210 */ /* 0x000fc80007f7e0ff */
[----:B------:R-:W-:Y:S01]  /*3380*/  LEA.HI.X.SX32 R5, R0, R66, 0x1, P3 ;  /* 0x0000004200057211 */ /* 0x000fe200018f0eff */
[----:B------:R-:W-:Y:S01]  /*3390*/  IMAD R0, R19, 0x2, R7 ;  /* 0x0000000213007824 */ /* 0x000fe200078e0207 */
[----:B------:R-:W-:Y:S02]  /*33a0*/  ISETP.LT.AND P3, PT, R6, UR15, !P0 ;  /* 0x0000000f06007c0c */ /* 0x000fe4000c761270 */
[----:B------:R-:W-:Y:S01]  /*33b0*/  IADD3 R6, P6, PT, R7, R16, RZ ;  /* 0x0000001007067210 */ /* 0x000fe20007fde0ff */
[----:B------:R-:W-:-:S03]  /*33c0*/  IMAD R11, R19, 0x2, R0 ;  /* 0x00000002130b7824 */ /* 0x000fc600078e0200 */
[----:B------:R-:W-:Y:S01]  /*33d0*/  LEA.HI.X.SX32 R7, R7, R66, 0x1, P6 ;  /* 0x0000004207077211 */ /* 0x000fe200030f0eff */
[----:B------:R-:W-:Y:S01]  /*33e0*/  IMAD R12, R19, 0x2, R11 ;  /* 0x00000002130c7824 */ /* 0x000fe200078e020b */
[C---:B--2---:R-:W-:Y:S02]  /*33f0*/  PRMT R13, R2.reuse, 0x7770, RZ ;  /* 0x00007770020d7816 */ /* 0x044fe400000000ff */
[----:B------:R-:W-:Y:S02]  /*3400*/  PRMT R17, R2, 0x7771, RZ ;  /* 0x0000777102117816 */ /* 0x000fe400000000ff */
[C---:B------:R-:W-:Y:S01]  /*3410*/  PRMT R21, R3.reuse, 0x7770, RZ ;  /* 0x0000777003157816 */ /* 0x040fe200000000ff */
[----:B------:R1:W-:Y:S01]  /*3420*/  @P2 STG.E.U8 desc[UR20][R4.64], R13 ;  /* 0x0000000d04002986 */ /* 0x0003e2000c101114 */
[----:B------:R-:W-:Y:S02]  /*3430*/  ISETP.LT.AND P2, PT, R8, UR15, !P0 ;  /* 0x0000000f08007c0c */ /* 0x000fe4000c741270 */
[----:B------:R-:W-:Y:S01]  /*3440*/  IADD3 R8, P6, PT, R0, R16, RZ ;  /* 0x0000001000087210 */ /* 0x000fe20007fde0ff */
[----:B------:R2:W-:Y:S01]  /*3450*/  @P1 STG.E.U8 desc[UR20][R6.64], R17 ;  /* 0x0000001106001986 */ /* 0x0005e2000c101114 */
[----:B------:R-:W-:-:S02]  /*3460*/  PRMT R23, R3, 0x7771, RZ ;  /* 0x0000777103177816 */ /* 0x000fc400000000ff */
[----:B------:R-:W-:Y:S01]  /*3470*/  LEA.HI.X.SX32 R9, R0, R66, 0x1, P6 ;  /* 0x0000004200097211 */ /* 0x000fe200030f0eff */
[----:B------:R-:W-:Y:S01]  /*3480*/  IMAD R0, R19, 0x2, R12 ;  /* 0x0000000213007824 */ /* 0x000fe200078e020c */
[-C--:B------:R-:W-:Y:S02]  /*3490*/  IADD3 R10, P6, PT, R12, R16.reuse, RZ ;  /* 0x000000100c0a7210 */ /* 0x080fe40007fde0ff */
[----:B------:R-:W-:Y:S01]  /*34a0*/  PRMT R25, R3, 0x7772, RZ ;  /* 0x0000777203197816 */ /* 0x000fe200000000ff */
[----:B------:R-:W-:Y:S01]  /*34b0*/  IMAD R15, R19, 0x2, R0 ;  /* 0x00000002130f7824 */ /* 0x000fe200078e0200 */
[----:B-1----:R-:W-:Y:S02]  /*34c0*/  IADD3 R4, P1, PT, R11, R16, RZ ;  /* 0x000000100b047210 */ /* 0x002fe40007f3e0ff */
[----:B------:R-:W-:Y:S01]  /*34d0*/  PRMT R3, R3, 0x7773, RZ ;  /* 0x0000777303037816 */ /* 0x000fe200000000ff */
[----:B--2---:R-:W-:Y:S01]  /*34e0*/  IMAD R7, R19, 0x2, R15 ;  /* 0x0000000213077824 */ /* 0x004fe200078e020f */
[----:B------:R-:W-:-:S02]  /*34f0*/  LEA.HI.X.SX32 R5, R11, R66, 0x1, P1 ;  /* 0x000000420b057211 */ /* 0x000fc400008f0eff */
[----:B------:R-:W-:Y:S02]  /*3500*/  LEA.HI.X.SX32 R11, R12, R66, 0x1, P6 ;  /* 0x000000420c0b7211 */ /* 0x000fe400030f0eff */
[CC--:B------:R-:W-:Y:S02]  /*3510*/  IADD3 R12, P1, PT, R0.reuse, R16.reuse, RZ ;  /* 0x00000010000c7210 */ /* 0x0c0fe40007f3e0ff */
[----:B------:R-:W-:Y:S02]  /*3520*/  IADD3 R14, P6, PT, R15, R16, RZ ;  /* 0x000000100f0e7210 */ /* 0x000fe40007fde0ff */
[----:B------:R-:W-:Y:S02]  /*3530*/  LEA.HI.X.SX32 R13, R0, R66, 0x1, P1 ;  /* 0x00000042000d7211 */ /* 0x000fe400008f0eff */
[----:B------:R-:W-:Y:S02]  /*3540*/  ISETP.LT.AND P1, PT, R18, UR15, !P0 ;  /* 0x0000000f12007c0c */ /* 0x000fe4000c721270 */
[----:B------:R-:W-:-:S02]  /*3550*/  ISETP.LT.AND P0, PT, R68, UR15, !P0 ;  /* 0x0000000f44007c0c */ /* 0x000fc4000c701270 */
[----:B------:R-:W-:Y:S02]  /*3560*/  LEA.HI.X.SX32 R15, R15, R66, 0x1, P6 ;  /* 0x000000420f0f7211 */ /* 0x000fe400030f0eff */
[C---:B------:R-:W-:Y:S02]  /*3570*/  PRMT R17, R2.reuse, 0x7772, RZ ;  /* 0x0000777202117816 */ /* 0x040fe400000000ff */
[C---:B------:R-:W-:Y:S02]  /*3580*/  IADD3 R6, P6, PT, R7.reuse, R16, RZ ;  /* 0x0000001007067210 */ /* 0x040fe40007fde0ff */
[----:B------:R-:W-:Y:S01]  /*3590*/  PRMT R19, R2, 0x7773, RZ ;  /* 0x0000777302137816 */ /* 0x000fe200000000ff */
[----:B------:R1:W-:Y:S01]  /*35a0*/  @P5 STG.E.U8 desc[UR20][R8.64], R17 ;  /* 0x0000001108005986 */ /* 0x0003e2000c101114 */
[----:B------:R-:W-:-:S03]  /*35b0*/  LEA.HI.X.SX32 R7, R7, R66, 0x1, P6 ;  /* 0x0000004207077211 */ /* 0x000fc600030f0eff */
[----:B------:R1:W-:Y:S04]  /*35c0*/  @P4 STG.E.U8 desc[UR20][R4.64], R19 ;  /* 0x0000001304004986 */ /* 0x0003e8000c101114 */
[----:B------:R1:W-:Y:S04]  /*35d0*/  @P3 STG.E.U8 desc[UR20][R10.64], R21 ;  /* 0x000000150a003986 */ /* 0x0003e8000c101114 */
[----:B------:R1:W-:Y:S04]  /*35e0*/  @P2 STG.E.U8 desc[UR20][R12.64], R23 ;  /* 0x000000170c002986 */ /* 0x0003e8000c101114 */
[----:B------:R1:W-:Y:S04]  /*35f0*/  @P1 STG.E.U8 desc[UR20][R14.64], R25 ;  /* 0x000000190e001986 */ /* 0x0003e8000c101114 */
[----:B------:R1:W-:Y:S01]  /*3600*/  @P0 STG.E.U8 desc[UR20][R6.64], R3 ;  /* 0x0000000306000986 */ /* 0x0003e2000c101114 */
[----:B------:R-:W-:Y:S06]  /*3610*/  BAR.SYNC.DEFER_BLOCKING 0x0 ;  /* 0x0000000000007b1d */ /* 0x000fec0000010000 */
[----:B------:R-:W-:Y:S05]  /*3620*/  BRA.U UP0, `(.L_x_13) ;  /* 0x00000001009c7547 */ /* 0x000fea000b800000 */
[----:B------:R-:W2:Y:S01]  /*3630*/  S2UR UR5, SR_CgaCtaId ;  /* 0x00000000000579c3 */ /* 0x000ea20000008800 */
[----:B------:R-:W-:Y:S01]  /*3640*/  NOP ;  /* 0x0000000000007918 */ /* 0x000fe20000000000 */
[----:B------:R-:W-:Y:S01]  /*3650*/  UMOV UR4, 0x50 ;  /* 0x0000005000047882 */ /* 0x000fe20000000000 */
[----:B------:R-:W-:Y:S02]  /*3660*/  IMAD.U32 R0, RZ, RZ, UR28 ;  /* 0x0000001cff007e24 */ /* 0x000fe4000f8e00ff */
[----:B-1----:R-:W-:-:S03]  /*3670*/  IMAD.MOV.U32 R3, RZ, RZ, 0x1 ;  /* 0x00000001ff037424 */ /* 0x002fc600078e00ff */
[----:B------:R-:W-:-:S04]  /*3680*/  LOP3.LUT R0, R0, 0xffff, RZ, 0xc0, !PT ;  /* 0x0000ffff00007812 */ /* 0x000fc800078ec0ff */
[----:B------:R-:W-:-:S05]  /*3690*/  SHF.R.U32.HI R0, RZ, 0x5, R0 ;  /* 0x00000005ff007819 */ /* 0x000fca0000011600 */
[----:B------:R-:W-:Y:S01]  /*36a0*/  VIADD R2, R0, 0x10 ;  /* 0x0000001000027836 */ /* 0x000fe20000000000 */
[----:B------:R-:W-:Y:S01]  /*36b0*/  SHF.L.U32 R0, R3, R0, RZ ;  /* 0x0000000003007219 */ /* 0x000fe200000006ff */
[----:B--2---:R-:W-:-:S03]  /*36c0*/  ULEA UR6, UR5, UR4, 0x18 ;  /* 0x0000000405067291 */ /* 0x004fc6000f8ec0ff */
[----:B------:R-:W-:-:S04]  /*36d0*/  SHF.L.U32 R3, R3, R2, RZ ;  /* 0x0000000203037219 */ /* 0x000fc800000006ff */
[----:B------:R-:W-:Y:S02]  /*36e0*/  LOP3.LUT R0, R3, R0, RZ, 0xfc, !PT ;  /* 0x0000000003007212 */ /* 0x000fe400078efcff */
[----:B------:R-:W1:Y:S02]  /*36f0*/  LDS R5, [UR6] ;  /* 0x00000006ff057984 */ /* 0x000e640008000800 */
[C---:B------:R-:W-:Y:S02]  /*3700*/  LOP3.LUT R2, R0.reuse, 0xffff, RZ, 0xc0, !PT ;  /* 0x0000ffff00027812 */ /* 0x040fe400078ec0ff */
[----:B-1----:R-:W-:-:S04]  /*3710*/  LOP3.LUT R3, R0, 0xffff, R5, 0x80, !PT ;  /* 0x0000ffff00037812 */ /* 0x002fc800078e8005 */
[----:B------:R-:W-:-:S13]  /*3720*/  ISETP.NE.AND P0, PT, R3, R2, PT ;  /* 0x000000020300720c */ /* 0x000fda0003f05270 */
[----:B------:R-:W-:Y:S05]  /*3730*/  @P0 BRA `(.L_x_14) ;  /* 0x0000000000500947 */ /* 0x000fea0003800000 */
[----:B------:R-:W-:Y:S02]  /*3740*/  SHF.R.U32.HI R5, RZ, 0x10, R5 ;  /* 0x00000010ff057819 */ /* 0x000fe40000011605 */
[----:B------:R-:W-:-:S04]  /*3750*/  SHF.R.U32.HI R2, RZ, 0x10, R0 ;  /* 0x00000010ff027819 */ /* 0x000fc80000011600 */
[----:B------:R-:W-:-:S04]  /*3760*/  LOP3.LUT R5, R5, R2, RZ, 0xc0, !PT ;  /* 0x0000000205057212 */ /* 0x000fc800078ec0ff */
[----:B------:R-:W-:-:S13]  /*3770*/  ISETP.NE.AND P0, PT, R5, R2, PT ;  /* 0x000000020500720c */ /* 0x000fda0003f05270 */
[----:B------:R-:W-:Y:S05]  /*3780*/  @P0 BRA `(.L_x_15) ;  /* 0x0000000000300947 */ /* 0x000fea0003800000 */
[----:B------:R-:W-:Y:S01]  /*3790*/  R2UR UR4, R0 ;  /* 0x00000000000472ca */ /* 0x000fe200000e0000 */
[----:B------:R-:W-:Y:S01]  /*37a0*/  VOTEU.ANY UR5, UPT, PT ;  /* 0x0000000000057886 */ /* 0x000fe200038e0100 */
[----:B------:R-:W1:Y:S01]  /*37b0*/  S2R R0, SR_LANEID ;  /* 0x0000000000007919 */ /* 0x000e620000000000 */
[----:B------:R-:W-:-:S10]  /*37c0*/  UFLO.U32 UR5, UR5 ;  /* 0x00000005000572bd */ /* 0x000fd400080e0000 */
[----:B------:R-:W-:-:S06]  /*37d0*/  ULOP3.LUT UR4, URZ, UR4, URZ, 0x33, !UPT ;  /* 0x00000004ff047292 */ /* 0x000fcc000f8e33ff */
[----:B------:R-:W-:-:S04]  /*37e0*/  IMAD.U32 R2, RZ, RZ, UR4 ;  /* 0x00000004ff027e24 */ /* 0x000fc8000f8e00ff */
[----:B------:R-:W2:Y:S02]  /*37f0*/  REDUX UR7, R2 ;  /* 0x00000000020773c4 */ /* 0x000ea40000000000 */
[----:B------:R3:W-:Y:S01]  /*3800*/  UTCATOMSWS.AND URZ, UR4 ;  /* 0x0000000400ff79e3 */ /* 0x0007e20008000000 */
[----:B-1----:R-:W-:Y:S01]  /*3810*/  ISETP.EQ.U32.AND P0, PT, R0, UR5, PT ;  /* 0x0000000500007c0c */ /* 0x002fe2000bf02070 */
[----:B--2---:R-:W-:-:S12]  /*3820*/  IMAD.U32 R0, RZ, RZ, UR7 ;  /* 0x00000007ff007e24 */ /* 0x004fd8000f8e00ff */
[----:B------:R3:W-:Y:S01]  /*3830*/  @P0 ATOMS.AND RZ, [UR6], R0 ;  /* 0x00000000ffff098c */ /* 0x0007e2000a800006 */
[----:B------:R-:W-:Y:S05]  /*3840*/  BRA `(.L_x_13) ;  /* 0x0000000000147947 */ /* 0x000fea0003800000 */
.L_x_15:
[----:B------:R-:W-:-:S07]  /*3850*/  MOV R2, 0x3870 ;  /* 0x0000387000027802 */ /* 0x000fce0000000f00 */
[----:B0-----:R-:W-:Y:S05]  /*3860*/  CALL.REL.NOINC `($__internal_0_$__cuda_sm10x_tcgen05_guardrail_trap_col_being_dealloced_not_returned_by_alloc) ;  /* 0x00000000002c7944 */ /* 0x001fea0003c00000 */
[----:B------:R-:W-:Y:S05]  /*3870*/  BRA `(.L_x_13) ;  /* 0x0000000000087947 */ /* 0x000fea0003800000 */
.L_x_14:
[----:B------:R-:W-:-:S07]  /*3880*/  MOV R2, 0x38a0 ;  /* 0x000038a000027802 */ /* 0x000fce0000000f00 */
[----:B0-----:R-:W-:Y:S05]  /*3890*/  CALL.REL.NOINC `($__internal_2_$__cuda_sm10x_tcgen05_guardrail_trap_unallocated_columns_being_dealloced) ;  /* 0x0000000000387944 */ /* 0x001fea0003c00000 */
.L_x_13:
[----:B------:R-:W-:Y:S01]  /*38a0*/  NOP ;  /* 0x0000000000007918 */ /* 0x000fe20000000000 */
[----:B---3--:R-:W-:Y:S05]  /*38b0*/  EXIT ;  /* 0x000000000000794d */ /* 0x008fea0003800000 */
.L_x_8:
[----:B------:R-:W0:Y:S02]  /*38c0*/  SYNCS.PHASECHK.TRANS64.TRYWAIT P6, [UR15], R34 ;  /* 0x00000022ff0075a7 */ /* 0x000e2400080c110f */
[----:B0-----:R-:W-:Y:S05]  /*38d0*/  @!P6 BRA `(.L_x_8) ;  /* 0xfffffffc00f8e947 */ /* 0x001fea000383ffff */
[----:B------:R-:W-:Y:S05]  /*38e0*/  BRA `(.L_x_16) ;  /* 0xffffffe800f47947 */ /* 0x000fea000383ffff */
.L_x_12:
[----:B------:R-:W1:Y:S02]  /*38f0*/  SYNCS.PHASECHK.TRANS64.TRYWAIT P0, [UR15], R0 ;  /* 0x00000000ff0075a7 */ /* 0x000e64000800110f */
[----:B-1----:R-:W-:Y:S05]  /*3900*/  @!P0 BRA `(.L_x_12) ;  /* 0xfffffffc00f88947 */ /* 0x002fea000383ffff */
[----:B------:R-:W-:Y:S05]  /*3910*/  BRA `(.L_x_11) ;  /* 0xfffffff400607947 */ /* 0x000fea000383ffff */
        .weak           $__internal_0_$__cuda_sm10x_tcgen05_guardrail_trap_col_being_dealloced_not_returned_by_alloc
        .type           $__internal_0_$__cuda_sm10x_tcgen05_guardrail_trap_col_being_dealloced_not_returned_by_alloc,@function
        .size           $__internal_0_$__cuda_sm10x_tcgen05_guardrail_trap_col_being_dealloced_not_returned_by_alloc,($__internal_1_$__cuda_sm10x_tcgen05_guardrail_trap_phase_invalid_during_alloc - $__internal_0_$__cuda_sm10x_tcgen05_guardrail_trap_col_being_dealloced_not_returned_by_alloc)
$__internal_0_$__cuda_sm10x_tcgen05_guardrail_trap_col_being_dealloced_not_returned_by_alloc:
[----:B------:R-:W-:Y:S05]  /*3920*/  BPT.TRAP 0x1 ;  /* 0x000000040000795c */ /* 0x000fea0000300000 */
[----:B------:R-:W-:-:S04]  /*3930*/  IMAD.MOV.U32 R3, RZ, RZ, 0x0 ;  /* 0x00000000ff037424 */ /* 0x000fc800078e00ff */
[----:B------:R-:W-:Y:S05]  /*3940*/  RET.REL.NODEC R2 `(matmul_kernel) ;  /* 0xffffffc402ac7950 */ /* 0x000fea0003c3ffff */
        .weak           $__internal_1_$__cuda_sm10x_tcgen05_guardrail_trap_phase_invalid_during_alloc
        .type           $__internal_1_$__cuda_sm10x_tcgen05_guardrail_trap_phase_invalid_during_alloc,@function
        .size           $__internal_1_$__cuda_sm10x_tcgen05_guardrail_trap_phase_invalid_during_alloc,($__internal_2_$__cuda_sm10x_tcgen05_guardrail_trap_unallocated_columns_being_dealloced - $__internal_1_$__cuda_sm10x_tcgen05_guardrail_trap_phase_invalid_during_alloc)
$__internal_1_$__cuda_sm10x_tcgen05_guardrail_trap_phase_invalid_during_alloc:
[----:B------:R-:W-:Y:S05]  /*3950*/  BPT.TRAP 0x1 ;  /* 0x000000040000795c */ /* 0x000fea0000300000 */
[----:B------:R-:W-:-:S04]  /*3960*/  IMAD.MOV.U32 R3, RZ, RZ, 0x0 ;  /* 0x00000000ff037424 */ /* 0x000fc800078e00ff */
[----:B------:R-:W-:Y:S05]  /*3970*/  RET.REL.NODEC R2 `(matmul_kernel) ;  /* 0xffffffc402a07950 */ /* 0x000fea0003c3ffff */
        .weak           $__internal_2_$__cuda_sm10x_tcgen05_guardrail_trap_unallocated_columns_being_dealloced
        .type           $__internal_2_$__cuda_sm10x_tcgen05_guardrail_trap_unallocated_columns_being_dealloced,@function
        .size           $__internal_2_$__cuda_sm10x_tcgen05_guardrail_trap_unallocated_columns_being_dealloced,(.L_x_20 - $__internal_2_$__cuda_sm10x_tcgen05_guardrail_trap_unallocated_columns_being_dealloced)
$__internal_2_$__cuda_sm10x_tcgen05_guardrail_trap_unallocated_columns_being_dealloced:
[----:B------:R-:W-:Y:S05]  /*3980*/  BPT.TRAP 0x1 ;  /* 0x000000040000795c */ /* 0x000fea0000300000 */
[----:B------:R-:W-:-:S04]  /*3990*/  IMAD.MOV.U32 R3, RZ, RZ, 0x0 ;  /* 0x00000000ff037424 */ /* 0x000fc800078e00ff */
[----:B------:R-:W-:Y:S05]  /*39a0*/  RET.REL.NODEC R2 `(matmul_kernel) ;  /* 0xffffffc402947950 */ /* 0x000fea0003c3ffff */
.L_x_17:
[----:B------:R-:W-:-:S00]  /*39b0*/  BRA `(.L_x_17) ;  /* 0xfffffffc00fc7947 */ /* 0x000fc0000383ffff */
[----:B------:R-:W-:-:S00]  /*39c0*/  NOP ;  /* 0x0000000000007918 */ /* 0x000fc00000000000 */
        /* <DEDUP_REMOVED lines=11> */
.L_x_20:


//--------------------- .nv.shared.matmul_kernel  --------------------------
	.section	.nv.shared.matmul_kernel,"aw",@nobits
	.sectionflags	@""
	.align	16
	.zero		1024


//--------------------- .nv.shared.reserved.0     --------------------------
	.section	.nv.shared.reserved.0,"aw",@nobits
	.align	8
	.weak		__nv_reservedSMEM_offset_0_alias
	.size		__nv_reservedSMEM_offset_0_alias, 0, 64
	.other		__nv_reservedSMEM_offset_0_alias,@"STO_CUDA_RESERVED_SHARED STV_DEFAULT"
__nv_reservedSMEM_offset_0_alias:
	.zero		0
.nv.shared.reserved.0:
	.zero		64
	.weak		__nv_reservedSMEM_allocation_phase
	.type		__nv_reservedSMEM_allocation_phase,@object
	.size		__nv_reservedSMEM_allocation_phase,(.L_0 - __nv_reservedSMEM_allocation_phase)
__nv_reservedSMEM_allocation_phase:
	.zero		1
.L_0:
	.zero		7
	.weak		__nv_reservedSMEM_devtool_atexit_pc
	.type		__nv_reservedSMEM_devtool_atexit_pc,@object
	.size		__nv_reservedSMEM_devtool_atexit_pc,(__nv_reservedSMEM_allocation_mask - __nv_reservedSMEM_devtool_atexit_pc)
__nv_reservedSMEM_devtool_atexit_pc:
	.zero		8
	.weak		__nv_reservedSMEM_allocation_mask
	.type		__nv_reservedSMEM_allocation_mask,@object
	.size		__nv_reservedSMEM_allocation_mask,(.L_2 - __nv_reservedSMEM_allocation_mask)
__nv_reservedSMEM_allocation_mask:
	.zero		4
.L_2:


//--------------------- .nv.constant0.matmul_kernel --------------------------
	.section	.nv.constant0.matmul_kernel,"a",@progbits
	.sectionflags	@""
	.align	4
.nv.constant0.matmul_kernel:
	.zero		976


//--------------------- SYMBOLS --------------------------

	.type		.nv.reservedSmem.offset0,@object
	.size		.nv.reservedSmem.offset0,0x4
	.type		.nv.reservedSmem.cap,@object
	.size		.nv.reservedSmem.cap,0x4
